	.headerflags	@"EF_CUDA_TEXMODE_UNIFIED EF_CUDA_64BIT_ADDRESS EF_CUDA_SM86 EF_CUDA_VIRTUAL_SM(EF_CUDA_SM86)"
	.elftype	@"ET_EXEC"


//--------------------- .nv.info                  --------------------------
	.section	.nv.info,"",@"SHT_CUDA_INFO"
	.align	4


	//----- nvinfo : EIATTR_REGCOUNT
	.align		4
        /*0000*/ 	.byte	0x04, 0x2f
        /*0002*/ 	.short	(.L_1 - .L_0)
	.align		4
.L_0:
        /*0004*/ 	.word	index@(triton_mm)
        /*0008*/ 	.word	0x000000ff


	//----- nvinfo : EIATTR_MAX_STACK_SIZE
	.align		4
.L_1:
        /*000c*/ 	.byte	0x04, 0x23
        /*000e*/ 	.short	(.L_3 - .L_2)
	.align		4
.L_2:
        /*0010*/ 	.word	index@(triton_mm)
        /*0014*/ 	.word	0x00000000


	//----- nvinfo : EIATTR_MIN_STACK_SIZE
	.align		4
.L_3:
        /*0018*/ 	.byte	0x04, 0x12
        /*001a*/ 	.short	(.L_5 - .L_4)
	.align		4
.L_4:
        /*001c*/ 	.word	index@(triton_mm)
        /*0020*/ 	.word	0x00000058


	//----- nvinfo : EIATTR_FRAME_SIZE
	.align		4
.L_5:
        /*0024*/ 	.byte	0x04, 0x11
        /*0026*/ 	.short	(.L_7 - .L_6)
	.align		4
.L_6:
        /*0028*/ 	.word	index@(triton_mm)
        /*002c*/ 	.word	0x00000058
.L_7:


//--------------------- .nv.info.triton_mm        --------------------------
	.section	.nv.info.triton_mm,"",@"SHT_CUDA_INFO"
	.align	4


	//----- nvinfo : EIATTR_CUDA_API_VERSION
	.align		4
        /*0000*/ 	.byte	0x04, 0x37
        /*0002*/ 	.short	(.L_9 - .L_8)
.L_8:
        /*0004*/ 	.word	0x0000007b


	//----- nvinfo : EIATTR_SW2861232_WAR
	.align		4
.L_9:
        /*0008*/ 	.byte	0x01, 0x35
	.zero		2


	//----- nvinfo : EIATTR_PARAM_CBANK
	.align		4
        /*000c*/ 	.byte	0x04, 0x0a
        /*000e*/ 	.short	(.L_11 - .L_10)
	.align		4
.L_10:
        /*0010*/ 	.word	index@(.nv.constant0.triton_mm)
        /*0014*/ 	.short	0x0160
        /*0016*/ 	.short	0x001c


	//----- nvinfo : EIATTR_CBANK_PARAM_SIZE
	.align		4
.L_11:
        /*0018*/ 	.byte	0x03, 0x19
        /*001a*/ 	.short	0x001c


	//----- nvinfo : EIATTR_KPARAM_INFO
	.align		4
        /*001c*/ 	.byte	0x04, 0x17
        /*001e*/ 	.short	(.L_13 - .L_12)
.L_12:
        /*0020*/ 	.word	0x00000000
        /*0024*/ 	.short	0x0003
        /*0026*/ 	.short	0x0018
        /*0028*/ 	.byte	0x00, 0xf0, 0x11, 0x00


	//----- nvinfo : EIATTR_KPARAM_INFO
	.align		4
.L_13:
        /*002c*/ 	.byte	0x04, 0x17
        /*002e*/ 	.short	(.L_15 - .L_14)
.L_14:
        /*0030*/ 	.word	0x00000000
        /*0034*/ 	.short	0x0002
        /*0036*/ 	.short	0x0010
        /*0038*/ 	.byte	0x00, 0xf0, 0x21, 0x00


	//----- nvinfo : EIATTR_KPARAM_INFO
	.align		4
.L_15:
        /*003c*/ 	.byte	0x04, 0x17
        /*003e*/ 	.short	(.L_17 - .L_16)
.L_16:
        /*0040*/ 	.word	0x00000000
        /*0044*/ 	.short	0x0001
        /*0046*/ 	.short	0x0008
        /*0048*/ 	.byte	0x00, 0xf0, 0x21, 0x00


	//----- nvinfo : EIATTR_KPARAM_INFO
	.align		4
.L_17:
        /*004c*/ 	.byte	0x04, 0x17
        /*004e*/ 	.short	(.L_19 - .L_18)
.L_18:
        /*0050*/ 	.word	0x00000000
        /*0054*/ 	.short	0x0000
        /*0056*/ 	.short	0x0000
        /*0058*/ 	.byte	0x00, 0xf0, 0x21, 0x00


	//----- nvinfo : EIATTR_MAXREG_COUNT
	.align		4
.L_19:
        /*005c*/ 	.byte	0x03, 0x1b
        /*005e*/ 	.short	0x00ff


	//----- nvinfo : EIATTR_EXIT_INSTR_OFFSETS
	.align		4
        /*0060*/ 	.byte	0x04, 0x1c
        /*0062*/ 	.short	(.L_21 - .L_20)


	//   ....[0]....
.L_20:
        /*0064*/ 	.word	0x00000050


	//   ....[1]....
        /*0068*/ 	.word	0x00014380


	//   ....[2]....
        /*006c*/ 	.word	0x000143d0


	//----- nvinfo : EIATTR_MAX_THREADS
	.align		4
.L_21:
        /*0070*/ 	.byte	0x04, 0x05
        /*0072*/ 	.short	(.L_23 - .L_22)
.L_22:
        /*0074*/ 	.word	0x00000080
        /*0078*/ 	.word	0x00000001
        /*007c*/ 	.word	0x00000001
.L_23:


//--------------------- .nv.rel.action            --------------------------
	.section	.nv.rel.action,"",@"SHT_CUDA_RELOCINFO"
	.align	8
	.sectionentsize	8
        /*0000*/ 	.byte	0x73, 0x00, 0x00, 0x00, 0x00, 0x00, 0x00, 0x00, 0x00, 0x00, 0x00, 0x11, 0x25, 0x00, 0x05, 0x36


//--------------------- .nv.constant0.triton_mm   --------------------------
	.section	.nv.constant0.triton_mm,"a",@progbits
	.align	4
.nv.constant0.triton_mm:
	.zero		380


//--------------------- .text.triton_mm           --------------------------
	.section	.text.triton_mm,"ax",@progbits
	.sectionflags	@"SHF_BARRIERS=1"
	.sectioninfo	@"SHI_REGISTERS=255"
	.align	128
        .global         triton_mm
        .type           triton_mm,@function
        .size           triton_mm,(.L_x_3 - triton_mm)
        .other          triton_mm,@"STO_CUDA_ENTRY STV_DEFAULT"
triton_mm:
.text.triton_mm:
[----:B------:R-:W-:-:S02]  /*0000*/  MOV R1, c[0x0][0x28] ;  /* 0x00000a0000017a02 */ /* 0x000fc40000000f00 */
[----:B------:R-:W-:Y:S02]  /*0010*/  MOV R0, c[0x0][0x178] ;  /* 0x00005e0000007a02 */ /* 0x000fe40000000f00 */
[----:B------:R-:W-:-:S03]  /*0020*/  IADD3 R1, R1, -0x58, RZ ;  /* 0xffffffa801017810 */ /* 0x000fc60007ffe0ff */
[----:B------:R-:W-:-:S05]  /*0030*/  IMAD R2, R0, 0x2198, RZ ;  /* 0x0000219800027824 */ /* 0x000fca00078e02ff */
[----:B------:R-:W-:-:S13]  /*0040*/  ISETP.NE.AND P0, PT, R2, RZ, PT ;  /* 0x000000ff0200720c */ /* 0x000fda0003f05270 */
[----:B------:R-:W-:Y:S05]  /*0050*/  @!P0 EXIT ;  /* 0x000000000000894d */ /* 0x000fea0003800000 */
[----:B------:R-:W1:Y:S01]  /*0060*/  S2R R11, SR_CTAID.X ;  /* 0x00000000000b7919 */ /* 0x000e620000002500 */
[----:B------:R-:W-:Y:S01]  /*0070*/  IMAD R0, R0, 0x32, RZ ;  /* 0x0000003200007824 */ /* 0x000fe200078e02ff */
[----:B------:R-:W-:Y:S01]  /*0080*/  ULDC.64 UR8, c[0x0][0x118] ;  /* 0x0000460000087ab9 */ /* 0x000fe20000000a00 */
[----:B------:R-:W-:Y:S01]  /*0090*/  MOV R232, 0xffffffe0 ;  /* 0xffffffe000e87802 */ /* 0x000fe20000000f00 */
[----:B------:R-:W2:Y:S01]  /*00a0*/  S2R R21, SR_TID.X ;  /* 0x0000000000157919 */ /* 0x000ea20000002100 */
[----:B------:R-:W-:Y:S01]  /*00b0*/  CS2R R140, SRZ ;  /* 0x00000000008c7805 */ /* 0x000fe2000001ff00 */
[----:B------:R-:W-:Y:S01]  /*00c0*/  IADD3 R2, R0, 0x7f, RZ ;  /* 0x0000007f00027810 */ /* 0x000fe20007ffe0ff */
[----:B------:R-:W-:Y:S01]  /*00d0*/  CS2R R142, SRZ ;  /* 0x00000000008e7805 */ /* 0x000fe2000001ff00 */
[----:B------:R-:W-:Y:S01]  /*00e0*/  IABS R23, R0 ;  /* 0x0000000000177213 */ /* 0x000fe20000000000 */
[----:B------:R-:W-:Y:S01]  /*00f0*/  CS2R R76, SRZ ;  /* 0x00000000004c7805 */ /* 0x000fe2000001ff00 */
[----:B------:R-:W-:Y:S01]  /*0100*/  CS2R R78, SRZ ;  /* 0x00000000004e7805 */ /* 0x000fe2000001ff00 */
[----:B------:R-:W-:Y:S01]  /*0110*/  CS2R R136, SRZ ;  /* 0x0000000000887805 */ /* 0x000fe2000001ff00 */
[----:B------:R-:W3:Y:S01]  /*0120*/  I2F.RP R9, R23 ;  /* 0x0000001700097306 */ /* 0x000ee20000209400 */
[----:B------:R-:W-:Y:S01]  /*0130*/  CS2R R138, SRZ ;  /* 0x00000000008a7805 */ /* 0x000fe2000001ff00 */
        /* <DEDUP_REMOVED lines=10> */
[----:B-1----:R-:W-:Y:S01]  /*01e0*/  SHF.R.S32.HI R3, RZ, 0x1f, R11 ;  /* 0x0000001fff037819 */ /* 0x002fe2000001140b */
[----:B------:R-:W-:Y:S01]  /*01f0*/  CS2R R66, SRZ ;  /* 0x0000000000427805 */ /* 0x000fe2000001ff00 */
[----:B------:R-:W-:Y:S01]  /*0200*/  ISETP.GE.AND P1, PT, R11, RZ, PT ;  /* 0x000000ff0b00720c */ /* 0x000fe20003f26270 */
[----:B------:R-:W-:Y:S01]  /*0210*/  CS2R R148, SRZ ;  /* 0x0000000000947805 */ /* 0x000fe2000001ff00 */
[-C--:B------:R-:W-:Y:S01]  /*0220*/  LEA.HI R4, R3, R11.reuse, RZ, 0x4 ;  /* 0x0000000b03047211 */ /* 0x080fe200078f20ff */
[----:B---3--:R-:W1:Y:S01]  /*0230*/  MUFU.RCP R9, R9 ;  /* 0x0000000900097308 */ /* 0x008e620000001000 */
[----:B------:R-:W-:Y:S01]  /*0240*/  SHF.R.S32.HI R3, RZ, 0x1f, R2 ;  /* 0x0000001fff037819 */ /* 0x000fe20000011402 */
[----:B------:R-:W-:Y:S01]  /*0250*/  CS2R R150, SRZ ;  /* 0x0000000000967805 */ /* 0x000fe2000001ff00 */
[----:B------:R-:W-:Y:S01]  /*0260*/  SHF.R.S32.HI R5, RZ, 0x4, R4 ;  /* 0x00000004ff057819 */ /* 0x000fe20000011404 */
[----:B------:R-:W-:Y:S01]  /*0270*/  CS2R R112, SRZ ;  /* 0x0000000000707805 */ /* 0x000fe2000001ff00 */
[----:B------:R-:W-:Y:S01]  /*0280*/  LEA.HI R3, R3, R2, RZ, 0x7 ;  /* 0x0000000203037211 */ /* 0x000fe200078f38ff */
[----:B------:R-:W-:Y:S01]  /*0290*/  CS2R R114, SRZ ;  /* 0x0000000000727805 */ /* 0x000fe2000001ff00 */
[----:B------:R-:W-:Y:S01]  /*02a0*/  SHF.L.U32 R6, R5, 0x3, RZ ;  /* 0x0000000305067819 */ /* 0x000fe200000006ff */
[----:B------:R-:W-:Y:S01]  /*02b0*/  CS2R R144, SRZ ;  /* 0x0000000000907805 */ /* 0x000fe2000001ff00 */
[----:B------:R-:W-:Y:S01]  /*02c0*/  LOP3.LUT R4, R4, 0xfffffff0, RZ, 0xc0, !PT ;  /* 0xfffffff004047812 */ /* 0x000fe200078ec0ff */
[----:B------:R-:W-:Y:S01]  /*02d0*/  CS2R R146, SRZ ;  /* 0x0000000000927805 */ /* 0x000fe2000001ff00 */
[----:B------:R-:W-:Y:S01]  /*02e0*/  LEA.HI.SX32 R3, R3, -R6, 0x19 ;  /* 0x8000000603037211 */ /* 0x000fe200078fcaff */
[----:B------:R-:W-:Y:S01]  /*02f0*/  CS2R R120, SRZ ;  /* 0x0000000000787805 */ /* 0x000fe2000001ff00 */
[----:B------:R-:W-:Y:S01]  /*0300*/  IADD3 R4, -R4, R11, RZ ;  /* 0x0000000b04047210 */ /* 0x000fe20007ffe1ff */
[----:B------:R-:W-:Y:S01]  /*0310*/  CS2R R122, SRZ ;  /* 0x00000000007a7805 */ /* 0x000fe2000001ff00 */
[----:B------:R-:W-:Y:S01]  /*0320*/  IMNMX R5, R3, 0x8, PT ;  /* 0x0000000803057817 */ /* 0x000fe20003800200 */
[----:B------:R-:W-:Y:S01]  /*0330*/  CS2R R108, SRZ ;  /* 0x00000000006c7805 */ /* 0x000fe2000001ff00 */
[----:B------:R-:W-:Y:S01]  /*0340*/  IABS R12, R4 ;  /* 0x00000004000c7213 */ /* 0x000fe20000000000 */
[----:B------:R-:W-:Y:S01]  /*0350*/  CS2R R110, SRZ ;  /* 0x00000000006e7805 */ /* 0x000fe2000001ff00 */
[-C--:B------:R-:W-:Y:S01]  /*0360*/  IABS R13, R5.reuse ;  /* 0x00000005000d7213 */ /* 0x080fe20000000000 */
[----:B------:R-:W-:Y:S01]  /*0370*/  CS2R R104, SRZ ;  /* 0x0000000000687805 */ /* 0x000fe2000001ff00 */
[----:B-1----:R-:W-:Y:S01]  /*0380*/  IADD3 R10, R9, 0xffffffe, RZ ;  /* 0x0ffffffe090a7810 */ /* 0x002fe20007ffe0ff */
[----:B------:R-:W-:Y:S01]  /*0390*/  CS2R R106, SRZ ;  /* 0x00000000006a7805 */ /* 0x000fe2000001ff00 */
[----:B------:R-:W1:Y:S01]  /*03a0*/  I2F.RP R7, R13 ;  /* 0x0000000d00077306 */ /* 0x000e620000209400 */
[----:B------:R-:W-:Y:S01]  /*03b0*/  LOP3.LUT R4, R4, R5, RZ, 0x3c, !PT ;  /* 0x0000000504047212 */ /* 0x000fe200078e3cff */
[----:B------:R-:W-:Y:S01]  /*03c0*/  CS2R R100, SRZ ;  /* 0x0000000000647805 */ /* 0x000fe2000001ff00 */
[----:B--2---:R-:W-:Y:S01]  /*03d0*/  SHF.R.U32.HI R231, RZ, 0x5, R21 ;  /* 0x00000005ffe77819 */ /* 0x004fe20000011615 */
[----:B------:R-:W-:Y:S01]  /*03e0*/  CS2R R102, SRZ ;  /* 0x0000000000667805 */ /* 0x000fe2000001ff00 */
[----:B------:R-:W-:Y:S01]  /*03f0*/  ISETP.GE.AND P3, PT, R4, RZ, PT ;  /* 0x000000ff0400720c */ /* 0x000fe20003f66270 */
[----:B------:R-:W-:Y:S01]  /*0400*/  CS2R R96, SRZ ;  /* 0x0000000000607805 */ /* 0x000fe2000001ff00 */
[----:B------:R-:W-:Y:S01]  /*0410*/  SGXT.U32 R231, R231, 0x2 ;  /* 0x00000002e7e7781a */ /* 0x000fe20000000000 */
        /* <DEDUP_REMOVED lines=8> */
[----:B-1----:R-:W1:Y:S01]  /*04a0*/  MUFU.RCP R7, R7 ;  /* 0x0000000700077308 */ /* 0x002e620000001000 */
        /* <DEDUP_REMOVED lines=9> */
[----:B------:R-:W-:-:S02]  /*0540*/  UMOV UR4, URZ ;  /* 0x0000003f00047c82 */ /* 0x000fc40008000000 */
[----:B------:R-:W-:Y:S02]  /*0550*/  UMOV UR6, URZ ;  /* 0x0000003f00067c82 */ /* 0x000fe40008000000 */
[----:B------:R-:W-:Y:S01]  /*0560*/  UMOV UR7, URZ ;  /* 0x0000003f00077c82 */ /* 0x000fe20008000000 */
[----:B-1----:R-:W-:Y:S01]  /*0570*/  IADD3 R2, R7, 0xffffffe, RZ ;  /* 0x0ffffffe07027810 */ /* 0x002fe20007ffe0ff */
[----:B------:R-:W-:Y:S01]  /*0580*/  UMOV UR5, URZ ;  /* 0x0000003f00057c82 */ /* 0x000fe20008000000 */
[----:B------:R-:W-:Y:S02]  /*0590*/  IABS R7, R11 ;  /* 0x0000000b00077213 */ /* 0x000fe40000000000 */
[----:B------:R1:W2:Y:S02]  /*05a0*/  F2I.FTZ.U32.TRUNC.NTZ R3, R2 ;  /* 0x0000000200037305 */ /* 0x0002a4000021f000 */
[----:B-1----:R-:W-:Y:S02]  /*05b0*/  MOV R2, RZ ;  /* 0x000000ff00027202 */ /* 0x002fe40000000f00 */
[----:B--2---:R-:W-:-:S05]  /*05c0*/  IADD3 R8, RZ, -R3, RZ ;  /* 0x80000003ff087210 */ /* 0x004fca0007ffe0ff */
[----:B------:R-:W-:Y:S01]  /*05d0*/  IMAD R15, R8, R13, RZ ;  /* 0x0000000d080f7224 */ /* 0x000fe200078e02ff */
[----:B------:R-:W-:-:S03]  /*05e0*/  IABS R8, R5 ;  /* 0x0000000500087213 */ /* 0x000fc60000000000 */
[----:B------:R-:W-:Y:S01]  /*05f0*/  IMAD.HI.U32 R3, R3, R15, R2 ;  /* 0x0000000f03037227 */ /* 0x000fe200078e0002 */
[----:B------:R-:W-:-:S05]  /*0600*/  IADD3 R15, RZ, -R8, RZ ;  /* 0x80000008ff0f7210 */ /* 0x000fca0007ffe0ff */
[----:B------:R-:W-:-:S04]  /*0610*/  IMAD.HI.U32 R2, R3, R7, RZ ;  /* 0x0000000703027227 */ /* 0x000fc800078e00ff */
[----:B------:R-:W-:Y:S01]  /*0620*/  IMAD R2, R2, R15, R7 ;  /* 0x0000000f02027224 */ /* 0x000fe200078e0207 */
[----:B------:R-:W-:Y:S01]  /*0630*/  LOP3.LUT R7, RZ, R5, RZ, 0x33, !PT ;  /* 0x00000005ff077212 */ /* 0x000fe200078e33ff */
[----:B------:R-:W-:Y:S02]  /*0640*/  IMAD.HI.U32 R8, R3, R12, RZ ;  /* 0x0000000c03087227 */ /* 0x000fe400078e00ff */
[----:B------:R-:W1:Y:S01]  /*0650*/  F2I.FTZ.U32.TRUNC.NTZ R3, R10 ;  /* 0x0000000a00037305 */ /* 0x000e62000021f000 */
[----:B------:R-:W-:Y:S01]  /*0660*/  ISETP.GT.U32.AND P0, PT, R13, R2, PT ;  /* 0x000000020d00720c */ /* 0x000fe20003f04070 */
[----:B------:R-:W-:-:S05]  /*0670*/  IMAD R9, R8, R15, R12 ;  /* 0x0000000f08097224 */ /* 0x000fca00078e020c */
[----:B------:R-:W-:-:S07]  /*0680*/  ISETP.GT.U32.AND P2, PT, R13, R9, PT ;  /* 0x000000090d00720c */ /* 0x000fce0003f44070 */
[----:B------:R-:W-:Y:S02]  /*0690*/  @!P0 IADD3 R2, R2, -R13, RZ ;  /* 0x8000000d02028210 */ /* 0x000fe40007ffe0ff */
[----:B-1----:R-:W-:Y:S02]  /*06a0*/  IADD3 R10, RZ, -R3, RZ ;  /* 0x80000003ff0a7210 */ /* 0x002fe40007ffe0ff */
[----:B------:R-:W-:Y:S02]  /*06b0*/  ISETP.GT.U32.AND P0, PT, R13, R2, PT ;  /* 0x000000020d00720c */ /* 0x000fe40003f04070 */
[----:B------:R-:W-:Y:S02]  /*06c0*/  @!P2 IADD3 R9, R9, -R13, RZ ;  /* 0x8000000d0909a210 */ /* 0x000fe40007ffe0ff */
[----:B------:R-:W-:-:S09]  /*06d0*/  @!P2 IADD3 R8, R8, 0x1, RZ ;  /* 0x000000010808a810 */ /* 0x000fd20007ffe0ff */
[-C--:B------:R-:W-:Y:S02]  /*06e0*/  @!P0 IADD3 R2, R2, -R13.reuse, RZ ;  /* 0x8000000d02028210 */ /* 0x080fe40007ffe0ff */
[----:B------:R-:W-:Y:S02]  /*06f0*/  ISETP.NE.AND P0, PT, R5, RZ, PT ;  /* 0x000000ff0500720c */ /* 0x000fe40003f05270 */
[----:B------:R-:W-:Y:S02]  /*0700*/  @!P1 IADD3 R2, -R2, RZ, RZ ;  /* 0x000000ff02029210 */ /* 0x000fe40007ffe1ff */
[----:B------:R-:W-:Y:S01]  /*0710*/  ISETP.GE.U32.AND P1, PT, R9, R13, PT ;  /* 0x0000000d0900720c */ /* 0x000fe20003f26070 */
[----:B------:R-:W-:Y:S01]  /*0720*/  IMAD R9, R10, R23, RZ ;  /* 0x000000170a097224 */ /* 0x000fe200078e02ff */
[----:B------:R-:W-:Y:S02]  /*0730*/  SEL R5, R7, R2, !P0 ;  /* 0x0000000207057207 */ /* 0x000fe40004000000 */
[----:B------:R-:W-:-:S02]  /*0740*/  SHF.R.U32.HI R2, RZ, 0x3, R21 ;  /* 0x00000003ff027819 */ /* 0x000fc40000011615 */
[----:B------:R-:W-:Y:S02]  /*0750*/  IADD3 R4, R6, R5, RZ ;  /* 0x0000000506047210 */ /* 0x000fe40007ffe0ff */
[----:B------:R-:W-:Y:S02]  /*0760*/  SGXT.U32 R5, R2, 0x4 ;  /* 0x000000040205781a */ /* 0x000fe40000000000 */
[----:B------:R-:W-:Y:S02]  /*0770*/  SHF.L.U32 R4, R4, 0x7, RZ ;  /* 0x0000000704047819 */ /* 0x000fe400000006ff */
[----:B------:R-:W-:Y:S02]  /*0780*/  MOV R2, RZ ;  /* 0x000000ff00027202 */ /* 0x000fe40000000f00 */
[C---:B------:R-:W-:Y:S02]  /*0790*/  LOP3.LUT R12, R4.reuse, R5, RZ, 0xfc, !PT ;  /* 0x00000005040c7212 */ /* 0x040fe400078efcff */
[----:B------:R-:W-:Y:S01]  /*07a0*/  LOP3.LUT R14, R4, 0x10, R5, 0xfe, !PT ;  /* 0x00000010040e7812 */ /* 0x000fe200078efe05 */
[----:B------:R-:W-:Y:S01]  /*07b0*/  IMAD.HI.U32 R2, R3, R9, R2 ;  /* 0x0000000903027227 */ /* 0x000fe200078e0002 */
[----:B------:R-:W-:-:S02]  /*07c0*/  IABS R3, R0 ;  /* 0x0000000000037213 */ /* 0x000fc40000000000 */
[----:B------:R-:W-:Y:S02]  /*07d0*/  IABS R9, R12 ;  /* 0x0000000c00097213 */ /* 0x000fe40000000000 */
[----:B------:R-:W-:Y:S02]  /*07e0*/  IABS R11, R14 ;  /* 0x0000000e000b7213 */ /* 0x000fe40000000000 */
[----:B------:R-:W-:Y:S01]  /*07f0*/  IADD3 R17, RZ, -R3, RZ ;  /* 0x80000003ff117210 */ /* 0x000fe20007ffe0ff */
[----:B------:R-:W-:Y:S01]  /*0800*/  IMAD.HI.U32 R3, R2, R9, RZ ;  /* 0x0000000902037227 */ /* 0x000fe200078e00ff */
[----:B------:R-:W-:Y:S02]  /*0810*/  @P1 IADD3 R8, R8, 0x1, RZ ;  /* 0x0000000108081810 */ /* 0x000fe40007ffe0ff */
[--C-:B------:R-:W-:Y:S01]  /*0820*/  LOP3.LUT R16, R4, 0x30, R5.reuse, 0xfe, !PT ;  /* 0x0000003004107812 */ /* 0x100fe200078efe05 */
[----:B------:R-:W-:Y:S01]  /*0830*/  IMAD.HI.U32 R6, R2, R11, RZ ;  /* 0x0000000b02067227 */ /* 0x000fe200078e00ff */
[----:B------:R-:W-:-:S02]  /*0840*/  LOP3.LUT R15, R4, 0x20, R5, 0xfe, !PT ;  /* 0x00000020040f7812 */ /* 0x000fc400078efe05 */
[----:B------:R-:W-:Y:S01]  /*0850*/  @!P3 IADD3 R8, -R8, RZ, RZ ;  /* 0x000000ff0808b210 */ /* 0x000fe20007ffe1ff */
[----:B------:R-:W-:Y:S01]  /*0860*/  IMAD R3, R3, R17, R9 ;  /* 0x0000001103037224 */ /* 0x000fe200078e0209 */
[----:B------:R-:W-:Y:S01]  /*0870*/  IABS R10, R15 ;  /* 0x0000000f000a7213 */ /* 0x000fe20000000000 */
[----:B------:R-:W-:Y:S01]  /*0880*/  IMAD R6, R6, R17, R11 ;  /* 0x0000001106067224 */ /* 0x000fe200078e020b */
[----:B------:R-:W-:Y:S02]  /*0890*/  IABS R11, R16 ;  /* 0x00000010000b7213 */ /* 0x000fe40000000000 */
[----:B------:R-:W-:Y:S01]  /*08a0*/  ISETP.GT.U32.AND P3, PT, R23, R3, PT ;  /* 0x000000031700720c */ /* 0x000fe20003f64070 */
[C---:B------:R-:W-:Y:S01]  /*08b0*/  IMAD.HI.U32 R9, R2.reuse, R10, RZ ;  /* 0x0000000a02097227 */ /* 0x040fe200078e00ff */
[----:B------:R-:W-:Y:S02]  /*08c0*/  SEL R7, R7, R8, !P0 ;  /* 0x0000000807077207 */ /* 0x000fe40004000000 */
[----:B------:R-:W-:Y:S01]  /*08d0*/  ISETP.GT.U32.AND P0, PT, R23, R6, PT ;  /* 0x000000061700720c */ /* 0x000fe20003f04070 */
[----:B------:R-:W-:Y:S01]  /*08e0*/  IMAD.HI.U32 R8, R2, R11, RZ ;  /* 0x0000000b02087227 */ /* 0x000fe200078e00ff */
[----:B------:R-:W-:-:S02]  /*08f0*/  LOP3.LUT R18, R4, 0x40, R5, 0xfe, !PT ;  /* 0x0000004004127812 */ /* 0x000fc400078efe05 */
[----:B------:R-:W-:Y:S01]  /*0900*/  ISETP.GE.AND P4, PT, R14, RZ, PT ;  /* 0x000000ff0e00720c */ /* 0x000fe20003f86270 */
[-C--:B------:R-:W-:Y:S01]  /*0910*/  IMAD R8, R8, R17.reuse, R11 ;  /* 0x0000001108087224 */ /* 0x080fe200078e020b */
[----:B------:R-:W-:Y:S01]  /*0920*/  IABS R13, R18 ;  /* 0x00000012000d7213 */ /* 0x000fe20000000000 */
[----:B------:R-:W-:Y:S01]  /*0930*/  IMAD R9, R9, R17, R10 ;  /* 0x0000001109097224 */ /* 0x000fe200078e020a */
[----:B------:R-:W-:Y:S02]  /*0940*/  LOP3.LUT R14, R4, 0x50, R5, 0xfe, !PT ;  /* 0x00000050040e7812 */ /* 0x000fe400078efe05 */
[----:B------:R-:W-:Y:S01]  /*0950*/  @!P3 IADD3 R3, R3, -R23, RZ ;  /* 0x800000170303b210 */ /* 0x000fe20007ffe0ff */
[----:B------:R-:W-:Y:S01]  /*0960*/  IMAD.HI.U32 R10, R2, R13, RZ ;  /* 0x0000000d020a7227 */ /* 0x000fe200078e00ff */
[C---:B------:R-:W-:Y:S02]  /*0970*/  ISETP.GT.U32.AND P3, PT, R23.reuse, R8, PT ;  /* 0x000000081700720c */ /* 0x040fe40003f64070 */
[----:B------:R-:W-:Y:S01]  /*0980*/  ISETP.GT.U32.AND P2, PT, R23, R9, PT ;  /* 0x000000091700720c */ /* 0x000fe20003f44070 */
[----:B------:R-:W-:Y:S01]  /*0990*/  IMAD R10, R10, R17, R13 ;  /* 0x000000110a0a7224 */ /* 0x000fe200078e020d */
[----:B------:R-:W-:-:S02]  /*09a0*/  @!P0 IADD3 R6, R6, -R23, RZ ;  /* 0x8000001706068210 */ /* 0x000fc40007ffe0ff */
[C---:B------:R-:W-:Y:S02]  /*09b0*/  ISETP.GT.U32.AND P6, PT, R23.reuse, R3, PT ;  /* 0x000000031700720c */ /* 0x040fe40003fc4070 */
[----:B------:R-:W-:Y:S02]  /*09c0*/  ISETP.GE.AND P1, PT, R12, RZ, PT ;  /* 0x000000ff0c00720c */ /* 0x000fe40003f26270 */
[----:B------:R-:W-:Y:S02]  /*09d0*/  IABS R12, R14 ;  /* 0x0000000e000c7213 */ /* 0x000fe40000000000 */
[----:B------:R-:W-:Y:S02]  /*09e0*/  ISETP.GT.U32.AND P5, PT, R23, R6, PT ;  /* 0x000000061700720c */ /* 0x000fe40003fa4070 */
[----:B------:R-:W-:Y:S01]  /*09f0*/  LOP3.LUT R19, R4, 0x60, R5, 0xfe, !PT ;  /* 0x0000006004137812 */ /* 0x000fe200078efe05 */
[----:B------:R-:W-:Y:S01]  /*0a00*/  IMAD.HI.U32 R11, R2, R12, RZ ;  /* 0x0000000c020b7227 */ /* 0x000fe200078e00ff */
[----:B------:R-:W-:-:S02]  /*0a10*/  @!P3 IADD3 R8, R8, -R23, RZ ;  /* 0x800000170808b210 */ /* 0x000fc40007ffe0ff */
[----:B------:R-:W-:Y:S01]  /*0a20*/  @!P2 IADD3 R9, R9, -R23, RZ ;  /* 0x800000170909a210 */ /* 0x000fe20007ffe0ff */
[----:B------:R-:W-:Y:S01]  /*0a30*/  IMAD R11, R11, R17, R12 ;  /* 0x000000110b0b7224 */ /* 0x000fe200078e020c */
[----:B------:R-:W-:Y:S02]  /*0a40*/  ISETP.GT.U32.AND P2, PT, R23, R10, PT ;  /* 0x0000000a1700720c */ /* 0x000fe40003f44070 */
[----:B------:R-:W-:Y:S02]  /*0a50*/  @!P6 IADD3 R3, R3, -R23, RZ ;  /* 0x800000170303e210 */ /* 0x000fe40007ffe0ff */
[----:B------:R-:W-:Y:S02]  /*0a60*/  IABS R13, R19 ;  /* 0x00000013000d7213 */ /* 0x000fe40000000000 */
[C---:B------:R-:W-:Y:S02]  /*0a70*/  ISETP.GT.U32.AND P6, PT, R23.reuse, R8, PT ;  /* 0x000000081700720c */ /* 0x040fe40003fc4070 */
[----:B------:R-:W-:Y:S01]  /*0a80*/  @!P5 IADD3 R6, R6, -R23, RZ ;  /* 0x800000170606d210 */ /* 0x000fe20007ffe0ff */
[----:B------:R-:W-:Y:S01]  /*0a90*/  IMAD.HI.U32 R12, R2, R13, RZ ;  /* 0x0000000d020c7227 */ /* 0x000fe200078e00ff */
[----:B------:R-:W-:-:S02]  /*0aa0*/  ISETP.GT.U32.AND P5, PT, R23, R11, PT ;  /* 0x0000000b1700720c */ /* 0x000fc40003fa4070 */
[----:B------:R-:W-:Y:S01]  /*0ab0*/  @!P1 IADD3 R3, -R3, RZ, RZ ;  /* 0x000000ff03039210 */ /* 0x000fe20007ffe1ff */
[----:B------:R-:W-:Y:S01]  /*0ac0*/  IMAD R12, R12, R17, R13 ;  /* 0x000000110c0c7224 */ /* 0x000fe200078e020d */
[-C--:B------:R-:W-:Y:S02]  /*0ad0*/  @!P2 IADD3 R10, R10, -R23.reuse, RZ ;  /* 0x800000170a0aa210 */ /* 0x080fe40007ffe0ff */
[----:B------:R-:W-:Y:S02]  /*0ae0*/  @!P4 IADD3 R6, -R6, RZ, RZ ;  /* 0x000000ff0606c210 */ /* 0x000fe40007ffe1ff */
[C---:B------:R-:W-:Y:S02]  /*0af0*/  ISETP.GT.U32.AND P1, PT, R23.reuse, R10, PT ;  /* 0x0000000a1700720c */ /* 0x040fe40003f24070 */
[----:B------:R-:W-:Y:S02]  /*0b00*/  @!P6 IADD3 R8, R8, -R23, RZ ;  /* 0x800000170808e210 */ /* 0x000fe40007ffe0ff */
[----:B------:R-:W-:-:S02]  /*0b10*/  ISETP.GT.U32.AND P6, PT, R23, R12, PT ;  /* 0x0000000c1700720c */ /* 0x000fc40003fc4070 */
[----:B------:R-:W-:Y:S02]  /*0b20*/  @!P5 IADD3 R11, R11, -R23, RZ ;  /* 0x800000170b0bd210 */ /* 0x000fe40007ffe0ff */
[----:B------:R-:W-:Y:S02]  /*0b30*/  SHF.L.U32 R20, R7, 0x7, RZ ;  /* 0x0000000707147819 */ /* 0x000fe400000006ff */
[----:B------:R-:W-:Y:S02]  /*0b40*/  ISETP.GT.U32.AND P4, PT, R23, R11, PT ;  /* 0x0000000b1700720c */ /* 0x000fe40003f84070 */
[----:B------:R-:W-:Y:S01]  /*0b50*/  LOP3.LUT R26, R20, R5, RZ, 0xfc, !PT ;  /* 0x00000005141a7212 */ /* 0x000fe200078efcff */
[----:B------:R1:W-:Y:S01]  /*0b60*/  STL [R1+0x54], R20 ;  /* 0x0000541401007387 */ /* 0x0003e20000100800 */
[----:B------:R-:W-:Y:S02]  /*0b70*/  LOP3.LUT R7, R4, 0x70, R5, 0xfe, !PT ;  /* 0x0000007004077812 */ /* 0x000fe400078efe05 */
[----:B------:R-:W-:-:S02]  /*0b80*/  @!P1 IADD3 R10, R10, -R23, RZ ;  /* 0x800000170a0a9210 */ /* 0x000fc40007ffe0ff */
[----:B------:R-:W-:Y:S02]  /*0b90*/  @!P6 IADD3 R12, R12, -R23, RZ ;  /* 0x800000170c0ce210 */ /* 0x000fe40007ffe0ff */
[----:B------:R-:W-:Y:S01]  /*0ba0*/  LOP3.LUT R231, R4, R231, RZ, 0xfc, !PT ;  /* 0x000000e704e77212 */ /* 0x000fe200078efcff */
[----:B------:R-:W-:Y:S01]  /*0bb0*/  IMAD.HI R4, R26, 0x2fa0be83, RZ ;  /* 0x2fa0be831a047827 */ /* 0x000fe200078e02ff */
[----:B------:R-:W-:Y:S02]  /*0bc0*/  ISETP.GE.AND P1, PT, R19, RZ, PT ;  /* 0x000000ff1300720c */ /* 0x000fe40003f26270 */
[----:B------:R-:W-:Y:S02]  /*0bd0*/  IABS R19, R7 ;  /* 0x0000000700137213 */ /* 0x000fe40000000000 */
[----:B------:R-:W-:Y:S02]  /*0be0*/  ISETP.GT.U32.AND P6, PT, R23, R12, PT ;  /* 0x0000000c1700720c */ /* 0x000fe40003fc4070 */
[----:B------:R-:W-:Y:S01]  /*0bf0*/  @!P4 IADD3 R11, R11, -R23, RZ ;  /* 0x800000170b0bc210 */ /* 0x000fe20007ffe0ff */
[----:B------:R-:W-:Y:S01]  /*0c00*/  IMAD.HI.U32 R2, R2, R19, RZ ;  /* 0x0000001302027227 */ /* 0x000fe200078e00ff */
[----:B------:R-:W-:-:S02]  /*0c10*/  ISETP.GE.AND P4, PT, R7, RZ, PT ;  /* 0x000000ff0700720c */ /* 0x000fc40003f86270 */
[----:B------:R-:W-:Y:S02]  /*0c20*/  SHF.R.U32.HI R7, RZ, 0x1f, R4 ;  /* 0x0000001fff077819 */ /* 0x000fe40000011604 */
[----:B------:R-:W-:Y:S02]  /*0c30*/  LOP3.LUT R25, R20, 0x10, R5, 0xfe, !PT ;  /* 0x0000001014197812 */ /* 0x000fe400078efe05 */
[----:B------:R-:W-:Y:S01]  /*0c40*/  LEA.HI.SX32 R7, R4, R7, 0x1b ;  /* 0x0000000704077211 */ /* 0x000fe200078fdaff */
[----:B------:R-:W-:Y:S01]  /*0c50*/  IMAD R4, R2, R17, R19 ;  /* 0x0000001102047224 */ /* 0x000fe200078e0213 */
[----:B------:R-:W-:Y:S01]  /*0c60*/  ISETP.GE.AND P5, PT, R14, RZ, PT ;  /* 0x000000ff0e00720c */ /* 0x000fe20003fa6270 */
[----:B------:R-:W-:Y:S01]  /*0c70*/  IMAD.HI R13, R25, 0x2fa0be83, RZ ;  /* 0x2fa0be83190d7827 */ /* 0x000fe200078e02ff */
[----:B------:R-:W-:Y:S02]  /*0c80*/  @!P6 IADD3 R12, R12, -R23, RZ ;  /* 0x800000170c0ce210 */ /* 0x000fe40007ffe0ff */
[----:B------:R-:W-:-:S02]  /*0c90*/  ISETP.GT.U32.AND P6, PT, R23, R4, PT ;  /* 0x000000041700720c */ /* 0x000fc40003fc4070 */
[C---:B------:R-:W-:Y:S02]  /*0ca0*/  LOP3.LUT R27, R20.reuse, 0x20, R5, 0xfe, !PT ;  /* 0x00000020141b7812 */ /* 0x040fe400078efe05 */
[----:B------:R-:W-:Y:S02]  /*0cb0*/  SHF.R.U32.HI R14, RZ, 0x1f, R13 ;  /* 0x0000001fff0e7819 */ /* 0x000fe4000001160d */
[C-C-:B------:R-:W-:Y:S02]  /*0cc0*/  LOP3.LUT R29, R20.reuse, 0x30, R5.reuse, 0xfe, !PT ;  /* 0x00000030141d7812 */ /* 0x140fe400078efe05 */
[----:B------:R-:W-:Y:S02]  /*0cd0*/  ISETP.GT.U32.AND P3, PT, R23, R9, PT ;  /* 0x000000091700720c */ /* 0x000fe40003f64070 */
[----:B------:R-:W-:Y:S01]  /*0ce0*/  ISETP.GE.AND P0, PT, R15, RZ, PT ;  /* 0x000000ff0f00720c */ /* 0x000fe20003f06270 */
[----:B------:R-:W-:Y:S01]  /*0cf0*/  IMAD.HI R15, R27, 0x2fa0be83, RZ ;  /* 0x2fa0be831b0f7827 */ /* 0x000fe200078e02ff */
[----:B------:R-:W-:-:S02]  /*0d00*/  LOP3.LUT R32, R20, 0x60, R5, 0xfe, !PT ;  /* 0x0000006014207812 */ /* 0x000fc400078efe05 */
[----:B------:R-:W-:Y:S02]  /*0d10*/  @!P6 IADD3 R4, R4, -R23, RZ ;  /* 0x800000170404e210 */ /* 0x000fe40007ffe0ff */
[----:B------:R-:W-:Y:S01]  /*0d20*/  LEA.HI.SX32 R14, R13, R14, 0x1b ;  /* 0x0000000e0d0e7211 */ /* 0x000fe200078fdaff */
[----:B------:R-:W-:Y:S01]  /*0d30*/  IMAD.HI R13, R29, 0x2fa0be83, RZ ;  /* 0x2fa0be831d0d7827 */ /* 0x000fe200078e02ff */
[----:B------:R-:W-:Y:S02]  /*0d40*/  ISETP.GT.U32.AND P6, PT, R23, R4, PT ;  /* 0x000000041700720c */ /* 0x000fe40003fc4070 */
[----:B------:R-:W-:Y:S01]  /*0d50*/  LOP3.LUT R34, R20, 0x70, R5, 0xfe, !PT ;  /* 0x0000007014227812 */ /* 0x000fe200078efe05 */
[----:B------:R-:W-:Y:S01]  /*0d60*/  IMAD.HI R17, R32, 0x2fa0be83, RZ ;  /* 0x2fa0be8320117827 */ /* 0x000fe200078e02ff */
[----:B------:R-:W-:Y:S02]  /*0d70*/  ISETP.GE.AND P2, PT, R16, RZ, PT ;  /* 0x000000ff1000720c */ /* 0x000fe40003f46270 */
[----:B------:R-:W-:Y:S01]  /*0d80*/  SHF.R.U32.HI R2, RZ, 0x1f, R15 ;  /* 0x0000001fff027819 */ /* 0x000fe2000001160f */
[----:B------:R-:W-:Y:S01]  /*0d90*/  IMAD.HI R19, R34, 0x2fa0be83, RZ ;  /* 0x2fa0be8322137827 */ /* 0x000fe200078e02ff */
[----:B------:R-:W-:-:S02]  /*0da0*/  LOP3.LUT R28, R20, 0x40, R5, 0xfe, !PT ;  /* 0x00000040141c7812 */ /* 0x000fc400078efe05 */
[----:B------:R-:W-:Y:S02]  /*0db0*/  LOP3.LUT R30, R20, 0x50, R5, 0xfe, !PT ;  /* 0x00000050141e7812 */ /* 0x000fe400078efe05 */
[----:B------:R-:W-:Y:S02]  /*0dc0*/  SHF.R.U32.HI R16, RZ, 0x1f, R13 ;  /* 0x0000001fff107819 */ /* 0x000fe4000001160d */
[----:B------:R-:W-:Y:S01]  /*0dd0*/  LEA.HI.SX32 R2, R15, R2, 0x1b ;  /* 0x000000020f027211 */ /* 0x000fe200078fdaff */
[----:B------:R-:W-:Y:S01]  /*0de0*/  IMAD.HI R15, R28, 0x2fa0be83, RZ ;  /* 0x2fa0be831c0f7827 */ /* 0x000fe200078e02ff */
[----:B------:R-:W-:Y:S02]  /*0df0*/  SHF.R.U32.HI R22, RZ, 0x1f, R17 ;  /* 0x0000001fff167819 */ /* 0x000fe40000011611 */
[----:B------:R-:W-:Y:S01]  /*0e00*/  LEA.HI.SX32 R16, R13, R16, 0x1b ;  /* 0x000000100d107211 */ /* 0x000fe200078fdaff */
[----:B------:R-:W-:Y:S01]  /*0e10*/  IMAD.HI R13, R30, 0x2fa0be83, RZ ;  /* 0x2fa0be831e0d7827 */ /* 0x000fe200078e02ff */
[----:B------:R-:W-:-:S02]  /*0e20*/  @!P3 IADD3 R9, R9, -R23, RZ ;  /* 0x800000170909b210 */ /* 0x000fc40007ffe0ff */
[----:B------:R-:W-:Y:S02]  /*0e30*/  @!P6 IADD3 R4, R4, -R23, RZ ;  /* 0x800000170404e210 */ /* 0x000fe40007ffe0ff */
[----:B------:R-:W-:Y:S02]  /*0e40*/  ISETP.GE.AND P3, PT, R18, RZ, PT ;  /* 0x000000ff1200720c */ /* 0x000fe40003f66270 */
[----:B------:R-:W-:Y:S02]  /*0e50*/  SHF.R.U32.HI R24, RZ, 0x1f, R19 ;  /* 0x0000001fff187819 */ /* 0x000fe40000011613 */
[----:B------:R-:W-:Y:S01]  /*0e60*/  LEA.HI.SX32 R17, R17, R22, 0x1b ;  /* 0x0000001611117211 */ /* 0x000fe200078fdaff */
[----:B------:R-:W-:Y:S01]  /*0e70*/  IMAD R22, R2, -0xac, R27 ;  /* 0xffffff5402167824 */ /* 0x000fe200078e021b */
[----:B------:R-:W-:Y:S02]  /*0e80*/  SHF.R.U32.HI R18, RZ, 0x1f, R15 ;  /* 0x0000001fff127819 */ /* 0x000fe4000001160f */
[----:B------:R-:W-:-:S02]  /*0e90*/  ISETP.NE.AND P6, PT, R0, RZ, PT ;  /* 0x000000ff0000720c */ /* 0x000fc40003fc5270 */
[----:B------:R-:W-:Y:S02]  /*0ea0*/  LOP3.LUT R2, RZ, R0, RZ, 0x33, !PT ;  /* 0x00000000ff027212 */ /* 0x000fe400078e33ff */
[----:B------:R-:W-:Y:S02]  /*0eb0*/  @!P4 IADD3 R4, -R4, RZ, RZ ;  /* 0x000000ff0404c210 */ /* 0x000fe40007ffe1ff */
[----:B-1----:R-:W-:Y:S02]  /*0ec0*/  SHF.R.U32.HI R20, RZ, 0x1f, R13 ;  /* 0x0000001fff147819 */ /* 0x002fe4000001160d */
[----:B------:R-:W-:Y:S02]  /*0ed0*/  SHF.L.U32 R0, R21, 0x2, RZ ;  /* 0x0000000215007819 */ /* 0x000fe400000006ff */
[----:B------:R-:W-:Y:S01]  /*0ee0*/  LEA.HI.SX32 R19, R19, R24, 0x1b ;  /* 0x0000001813137211 */ /* 0x000fe200078fdaff */
[----:B------:R-:W-:Y:S01]  /*0ef0*/  IMAD R24, R16, -0xac, R29 ;  /* 0xffffff5410187824 */ /* 0x000fe200078e021d */
[----:B------:R-:W-:Y:S01]  /*0f00*/  LEA.HI.SX32 R15, R15, R18, 0x1b ;  /* 0x000000120f0f7211 */ /* 0x000fe200078fdaff */
[----:B------:R-:W-:Y:S01]  /*0f10*/  IMAD R18, R7, -0xac, R26 ;  /* 0xffffff5407127824 */ /* 0x000fe200078e021a */
[----:B------:R-:W-:-:S02]  /*0f20*/  SEL R36, R2, R3, !P6 ;  /* 0x0000000302247207 */ /* 0x000fc40007000000 */
[----:B------:R-:W-:Y:S01]  /*0f30*/  SEL R16, R2, R4, !P6 ;  /* 0x0000000402107207 */ /* 0x000fe20007000000 */
[----:B------:R-:W-:Y:S01]  /*0f40*/  IMAD R26, R15, -0xac, R28 ;  /* 0xffffff540f1a7824 */ /* 0x000fe200078e021c */
[----:B------:R-:W-:Y:S01]  /*0f50*/  LEA.HI.SX32 R13, R13, R20, 0x1b ;  /* 0x000000140d0d7211 */ /* 0x000fe200078fdaff */
[----:B------:R-:W-:Y:S01]  /*0f60*/  IMAD R20, R14, -0xac, R25 ;  /* 0xffffff540e147824 */ /* 0x000fe200078e0219 */
[----:B------:R-:W-:Y:S02]  /*0f70*/  @!P2 IADD3 R8, -R8, RZ, RZ ;  /* 0x000000ff0808a210 */ /* 0x000fe40007ffe1ff */
[----:B------:R-:W-:Y:S01]  /*0f80*/  LOP3.LUT R3, R0, 0x1c, RZ, 0xc0, !PT ;  /* 0x0000001c00037812 */ /* 0x000fe200078ec0ff */
[----:B------:R-:W-:Y:S01]  /*0f90*/  IMAD R28, R13, -0xac, R30 ;  /* 0xffffff540d1c7824 */ /* 0x000fe200078e021e */
[----:B------:R-:W-:Y:S01]  /*0fa0*/  LOP3.LUT R4, R5, 0x20, RZ, 0xfc, !PT ;  /* 0x0000002005047812 */ /* 0x000fe200078efcff */
[----:B------:R-:W-:Y:S01]  /*0fb0*/  IMAD R30, R17, -0xac, R32 ;  /* 0xffffff54111e7824 */ /* 0x000fe200078e0220 */
[C---:B------:R-:W-:Y:S01]  /*0fc0*/  SEL R38, R2.reuse, R6, !P6 ;  /* 0x0000000602267207 */ /* 0x040fe20007000000 */
[----:B------:R-:W-:Y:S01]  /*0fd0*/  IMAD R32, R19, -0xac, R34 ;  /* 0xffffff5413207824 */ /* 0x000fe200078e0222 */
[----:B------:R-:W-:Y:S01]  /*0fe0*/  SEL R42, R2, R8, !P6 ;  /* 0x00000008022a7207 */ /* 0x000fe20007000000 */
[--C-:B------:R-:W-:Y:S01]  /*0ff0*/  IMAD R18, R18, 0xac, R3.reuse ;  /* 0x000000ac12127824 */ /* 0x100fe200078e0203 */
[----:B------:R-:W-:Y:S01]  /*1000*/  LEA R4, R4, R3, 0x5 ;  /* 0x0000000304047211 */ /* 0x000fe200078e28ff */
[--C-:B------:R-:W-:Y:S01]  /*1010*/  IMAD R23, R20, 0xac, R3.reuse ;  /* 0x000000ac14177824 */ /* 0x100fe200078e0203 */
[----:B------:R-:W-:Y:S01]  /*1020*/  @!P0 IADD3 R9, -R9, RZ, RZ ;  /* 0x000000ff09098210 */ /* 0x000fe20007ffe1ff */
[--C-:B------:R-:W-:Y:S01]  /*1030*/  IMAD R25, R22, 0xac, R3.reuse ;  /* 0x000000ac16197824 */ /* 0x100fe200078e0203 */
[----:B------:R-:W-:Y:S01]  /*1040*/  @!P3 IADD3 R10, -R10, RZ, RZ ;  /* 0x000000ff0a0ab210 */ /* 0x000fe20007ffe1ff */
[--C-:B------:R-:W-:Y:S01]  /*1050*/  IMAD R27, R24, 0xac, R3.reuse ;  /* 0x000000ac181b7824 */ /* 0x100fe200078e0203 */
[----:B------:R-:W-:Y:S01]  /*1060*/  @!P1 IADD3 R12, -R12, RZ, RZ ;  /* 0x000000ff0c0c9210 */ /* 0x000fe20007ffe1ff */
[--C-:B------:R-:W-:Y:S01]  /*1070*/  IMAD R29, R26, 0xac, R3.reuse ;  /* 0x000000ac1a1d7824 */ /* 0x100fe200078e0203 */
[C---:B------:R-:W-:Y:S01]  /*1080*/  LOP3.LUT R6, R5.reuse, 0x30, RZ, 0xfc, !PT ;  /* 0x0000003005067812 */ /* 0x040fe200078efcff */
[--C-:B------:R-:W-:Y:S01]  /*1090*/  IMAD R31, R28, 0xac, R3.reuse ;  /* 0x000000ac1c1f7824 */ /* 0x100fe200078e0203 */
[----:B------:R-:W-:Y:S01]  /*10a0*/  LOP3.LUT R8, R5, 0x40, RZ, 0xfc, !PT ;  /* 0x0000004005087812 */ /* 0x000fe200078efcff */
[--C-:B------:R-:W-:Y:S01]  /*10b0*/  IMAD R33, R30, 0xac, R3.reuse ;  /* 0x000000ac1e217824 */ /* 0x100fe200078e0203 */
[----:B------:R-:W-:Y:S01]  /*10c0*/  @!P5 IADD3 R11, -R11, RZ, RZ ;  /* 0x000000ff0b0bd210 */ /* 0x000fe20007ffe1ff */
[----:B------:R-:W-:Y:S01]  /*10d0*/  IMAD R34, R32, 0xac, R3 ;  /* 0x000000ac20227824 */ /* 0x000fe200078e0203 */
[----:B------:R-:W-:-:S02]  /*10e0*/  MOV R19, 0x4 ;  /* 0x0000000400137802 */ /* 0x000fc40000000f00 */
[----:B------:R-:W-:Y:S01]  /*10f0*/  SHF.L.U32 R238, R4, 0x2, RZ ;  /* 0x0000000204ee7819 */ /* 0x000fe200000006ff */
[--C-:B------:R-:W-:Y:S01]  /*1100*/  IMAD R4, R36, 0xac, R3.reuse ;  /* 0x000000ac24047824 */ /* 0x100fe200078e0203 */
[----:B------:R-:W-:Y:S01]  /*1110*/  SEL R40, R2, R9, !P6 ;  /* 0x0000000902287207 */ /* 0x000fe20007000000 */
[----:B------:R-:W-:Y:S01]  /*1120*/  IMAD.WIDE R20, R18, R19, c[0x0][0x168] ;  /* 0x00005a0012147625 */ /* 0x000fe200078e0213 */
[C---:B------:R-:W-:Y:S01]  /*1130*/  SEL R44, R2.reuse, R10, !P6 ;  /* 0x0000000a022c7207 */ /* 0x040fe20007000000 */
[----:B------:R-:W-:Y:S01]  /*1140*/  CS2R R36, SRZ ;  /* 0x0000000000247805 */ /* 0x000fe2000001ff00 */
[----:B------:R-:W-:Y:S01]  /*1150*/  SEL R48, R2, R12, !P6 ;  /* 0x0000000c02307207 */ /* 0x000fe20007000000 */
[----:B------:R-:W-:Y:S01]  /*1160*/  IMAD R18, R16, 0xac, R3 ;  /* 0x000000ac10127824 */ /* 0x000fe200078e0203 */
[----:B------:R-:W-:Y:S01]  /*1170*/  LEA R6, R6, R3, 0x5 ;  /* 0x0000000306067211 */ /* 0x000fe200078e28ff */
[----:B------:R-:W-:Y:S01]  /*1180*/  IMAD.WIDE R22, R23, R19, c[0x0][0x168] ;  /* 0x00005a0017167625 */ /* 0x000fe200078e0213 */
[----:B------:R-:W-:-:S02]  /*1190*/  LEA R8, R8, R3, 0x5 ;  /* 0x0000000308087211 */ /* 0x000fc400078e28ff */
[C---:B------:R-:W-:Y:S01]  /*11a0*/  LOP3.LUT R10, R5.reuse, 0x50, RZ, 0xfc, !PT ;  /* 0x00000050050a7812 */ /* 0x040fe200078efcff */
[----:B------:R-:W-:Y:S01]  /*11b0*/  IMAD R17, R48, 0xac, R3 ;  /* 0x000000ac30117824 */ /* 0x000fe200078e0203 */
[----:B------:R-:W-:Y:S01]  /*11c0*/  LOP3.LUT R12, R5, 0x60, RZ, 0xfc, !PT ;  /* 0x00000060050c7812 */ /* 0x000fe200078efcff */
[----:B------:R-:W-:Y:S01]  /*11d0*/  IMAD.WIDE R24, R25, R19, c[0x0][0x168] ;  /* 0x00005a0019187625 */ /* 0x000fe200078e0213 */
[----:B------:R-:W-:Y:S01]  /*11e0*/  SEL R46, R2, R11, !P6 ;  /* 0x0000000b022e7207 */ /* 0x000fe20007000000 */
[----:B------:R-:W-:Y:S01]  /*11f0*/  CS2R R48, SRZ ;  /* 0x0000000000307805 */ /* 0x000fe2000001ff00 */
[----:B------:R-:W-:Y:S01]  /*1200*/  LOP3.LUT R2, R5, 0x10, RZ, 0xfc, !PT ;  /* 0x0000001005027812 */ /* 0x000fe200078efcff */
[----:B------:R-:W-:Y:S01]  /*1210*/  IMAD.WIDE R16, R17, R19, c[0x0][0x160] ;  /* 0x0000580011107625 */ /* 0x000fe200078e0213 */
[C---:B------:R-:W-:Y:S02]  /*1220*/  LEA R240, R5.reuse, R3, 0x5 ;  /* 0x0000000305f07211 */ /* 0x040fe400078e28ff */
[----:B------:R-:W-:Y:S01]  /*1230*/  LOP3.LUT R14, R5, 0x70, RZ, 0xfc, !PT ;  /* 0x00000070050e7812 */ /* 0x000fe200078efcff */
[----:B------:R-:W-:Y:S01]  /*1240*/  IMAD.WIDE R4, R4, R19, c[0x0][0x160] ;  /* 0x0000580004047625 */ /* 0x000fe200078e0213 */
[----:B------:R-:W-:-:S02]  /*1250*/  SHF.L.U32 R237, R6, 0x2, RZ ;  /* 0x0000000206ed7819 */ /* 0x000fc400000006ff */
[----:B------:R-:W-:Y:S01]  /*1260*/  SHF.L.U32 R236, R8, 0x2, RZ ;  /* 0x0000000208ec7819 */ /* 0x000fe200000006ff */
[--C-:B------:R-:W-:Y:S01]  /*1270*/  IMAD R6, R38, 0xac, R3.reuse ;  /* 0x000000ac26067824 */ /* 0x100fe200078e0203 */
[-C--:B------:R-:W-:Y:S01]  /*1280*/  LEA R10, R10, R3.reuse, 0x5 ;  /* 0x000000030a0a7211 */ /* 0x080fe200078e28ff */
[--C-:B------:R-:W-:Y:S01]  /*1290*/  IMAD R8, R40, 0xac, R3.reuse ;  /* 0x000000ac28087824 */ /* 0x100fe200078e0203 */
[----:B------:R-:W-:Y:S01]  /*12a0*/  LEA R12, R12, R3, 0x5 ;  /* 0x000000030c0c7211 */ /* 0x000fe200078e28ff */
[-C--:B------:R-:W-:Y:S01]  /*12b0*/  IMAD.WIDE R6, R6, R19.reuse, c[0x0][0x160] ;  /* 0x0000580006067625 */ /* 0x080fe200078e0213 */
[----:B------:R-:W-:Y:S01]  /*12c0*/  SHF.L.U32 R235, R10, 0x2, RZ ;  /* 0x000000020aeb7819 */ /* 0x000fe200000006ff */
[----:B------:R-:W-:Y:S01]  /*12d0*/  CS2R R40, SRZ ;  /* 0x0000000000287805 */ /* 0x000fe2000001ff00 */
[----:B------:R-:W-:Y:S01]  /*12e0*/  SHF.L.U32 R234, R12, 0x2, RZ ;  /* 0x000000020cea7819 */ /* 0x000fe200000006ff */
[----:B------:R-:W-:Y:S01]  /*12f0*/  IMAD.WIDE R8, R8, R19, c[0x0][0x160] ;  /* 0x0000580008087625 */ /* 0x000fe200078e0213 */
[----:B------:R-:W-:Y:S01]  /*1300*/  IADD3 R242, P1, R4, 0x100, RZ ;  /* 0x0000010004f27810 */ /* 0x000fe20007f3e0ff */
[----:B------:R-:W-:Y:S01]  /*1310*/  CS2R R38, SRZ ;  /* 0x0000000000267805 */ /* 0x000fe2000001ff00 */
[----:B------:R-:W-:Y:S01]  /*1320*/  LEA R14, R14, R3, 0x5 ;  /* 0x000000030e0e7211 */ /* 0x000fe200078e28ff */
[--C-:B------:R-:W-:Y:S01]  /*1330*/  IMAD R10, R42, 0xac, R3.reuse ;  /* 0x000000ac2a0a7824 */ /* 0x100fe200078e0203 */
[----:B------:R-:W-:Y:S01]  /*1340*/  IADD3.X R241, RZ, R5, RZ, P1, !PT ;  /* 0x00000005fff17210 */ /* 0x000fe20000ffe4ff */
[--C-:B------:R-:W-:Y:S01]  /*1350*/  IMAD R12, R44, 0xac, R3.reuse ;  /* 0x000000ac2c0c7824 */ /* 0x100fe200078e0203 */
[----:B------:R-:W-:Y:S01]  /*1360*/  SHF.L.U32 R233, R14, 0x2, RZ ;  /* 0x000000020ee97819 */ /* 0x000fe200000006ff */
[-C--:B------:R-:W-:Y:S01]  /*1370*/  IMAD.WIDE R10, R10, R19.reuse, c[0x0][0x160] ;  /* 0x000058000a0a7625 */ /* 0x080fe200078e0213 */
[----:B------:R-:W-:Y:S01]  /*1380*/  IADD3 R244, P0, R6, 0x100, RZ ;  /* 0x0000010006f47810 */ /* 0x000fe20007f1e0ff */
[----:B------:R-:W-:Y:S01]  /*1390*/  CS2R R44, SRZ ;  /* 0x00000000002c7805 */ /* 0x000fe2000001ff00 */
[----:B------:R-:W-:Y:S01]  /*13a0*/  IADD3 R246, P1, R8, 0x100, RZ ;  /* 0x0000010008f67810 */ /* 0x000fe20007f3e0ff */
[----:B------:R-:W-:Y:S01]  /*13b0*/  IMAD.WIDE R12, R12, R19, c[0x0][0x160] ;  /* 0x000058000c0c7625 */ /* 0x000fe200078e0213 */
[----:B------:R-:W-:Y:S01]  /*13c0*/  IADD3.X R243, RZ, R7, RZ, P0, !PT ;  /* 0x00000007fff37210 */ /* 0x000fe200007fe4ff */
[----:B------:R-:W-:Y:S01]  /*13d0*/  CS2R R42, SRZ ;  /* 0x00000000002a7805 */ /* 0x000fe2000001ff00 */
[----:B------:R-:W-:Y:S01]  /*13e0*/  IADD3.X R245, RZ, R9, RZ, P1, !PT ;  /* 0x00000009fff57210 */ /* 0x000fe20000ffe4ff */
[----:B------:R-:W-:Y:S01]  /*13f0*/  IMAD R14, R46, 0xac, R3 ;  /* 0x000000ac2e0e7824 */ /* 0x000fe200078e0203 */
[----:B------:R-:W-:Y:S01]  /*1400*/  IADD3 R248, P0, R10, 0x100, RZ ;  /* 0x000001000af87810 */ /* 0x000fe20007f1e0ff */
[----:B------:R-:W-:Y:S01]  /*1410*/  IMAD.WIDE R26, R27, R19, c[0x0][0x168] ;  /* 0x00005a001b1a7625 */ /* 0x000fe200078e0213 */
[----:B------:R-:W-:Y:S01]  /*1420*/  IADD3 R250, P1, R12, 0x100, RZ ;  /* 0x000001000cfa7810 */ /* 0x000fe20007f3e0ff */
[----:B------:R-:W-:Y:S01]  /*1430*/  CS2R R46, SRZ ;  /* 0x00000000002e7805 */ /* 0x000fe2000001ff00 */
[----:B------:R-:W-:Y:S01]  /*1440*/  IADD3.X R247, RZ, R11, RZ, P0, !PT ;  /* 0x0000000bfff77210 */ /* 0x000fe200007fe4ff */
[----:B------:R-:W-:Y:S01]  /*1450*/  IMAD.WIDE R14, R14, R19, c[0x0][0x160] ;  /* 0x000058000e0e7625 */ /* 0x000fe200078e0213 */
[----:B------:R-:W-:-:S02]  /*1460*/  IADD3.X R249, RZ, R13, RZ, P1, !PT ;  /* 0x0000000dfff97210 */ /* 0x000fc40000ffe4ff */
[----:B------:R-:W-:Y:S01]  /*1470*/  LEA R2, R2, R3, 0x5 ;  /* 0x0000000302027211 */ /* 0x000fe200078e28ff */
[-C--:B------:R-:W-:Y:S01]  /*1480*/  IMAD.WIDE R28, R29, R19.reuse, c[0x0][0x168] ;  /* 0x00005a001d1c7625 */ /* 0x080fe200078e0213 */
[----:B------:R-:W-:Y:S02]  /*1490*/  IADD3 R252, P0, R14, 0x100, RZ ;  /* 0x000001000efc7810 */ /* 0x000fe40007f1e0ff */
[----:B------:R-:W-:Y:S01]  /*14a0*/  IADD3 R0, P1, R16, 0x100, RZ ;  /* 0x0000010010007810 */ /* 0x000fe20007f3e0ff */
[----:B------:R-:W-:Y:S01]  /*14b0*/  IMAD.WIDE R30, R31, R19, c[0x0][0x168] ;  /* 0x00005a001f1e7625 */ /* 0x000fe200078e0213 */
[----:B------:R-:W-:Y:S02]  /*14c0*/  SHF.L.U32 R239, R2, 0x2, RZ ;  /* 0x0000000202ef7819 */ /* 0x000fe400000006ff */
[----:B------:R-:W-:Y:S01]  /*14d0*/  IADD3.X R251, RZ, R15, RZ, P0, !PT ;  /* 0x0000000ffffb7210 */ /* 0x000fe200007fe4ff */
[-C--:B------:R-:W-:Y:S01]  /*14e0*/  IMAD.WIDE R32, R33, R19.reuse, c[0x0][0x168] ;  /* 0x00005a0021207625 */ /* 0x080fe200078e0213 */
[----:B------:R-:W-:Y:S01]  /*14f0*/  SHF.L.U32 R240, R240, 0x2, RZ ;  /* 0x00000002f0f07819 */ /* 0x000fe200000006ff */
[----:B------:R1:W-:Y:S01]  /*1500*/  STL [R1+0x4], R0 ;  /* 0x0000040001007387 */ /* 0x0003e20000100800 */
[----:B------:R-:W-:Y:S01]  /*1510*/  IADD3 R3, -R3, 0x6c, RZ ;  /* 0x0000006c03037810 */ /* 0x000fe20007ffe1ff */
[----:B------:R-:W-:-:S02]  /*1520*/  IMAD.WIDE R34, R34, R19, c[0x0][0x168] ;  /* 0x00005a0022227625 */ /* 0x000fc400078e0213 */
[----:B------:R2:W-:Y:S02]  /*1530*/  LDGSTS.E.BYPASS.128 [R240], [R4.64] ;  /* 0x0000000004f07fae */ /* 0x0005e4000b901c48 */
[----:B------:R-:W-:Y:S02]  /*1540*/  IMAD.WIDE R18, R18, R19, c[0x0][0x160] ;  /* 0x0000580012127625 */ /* 0x000fe400078e0213 */
[----:B------:R2:W-:Y:S01]  /*1550*/  LDGSTS.E.BYPASS.128 [R239], [R6.64] ;  /* 0x0000000006ef7fae */ /* 0x0005e2000b901c48 */
[----:B-1----:R-:W-:Y:S02]  /*1560*/  IADD3.X R0, RZ, R17, RZ, P1, !PT ;  /* 0x00000011ff007210 */ /* 0x002fe40000ffe4ff */
[----:B------:R-:W-:Y:S01]  /*1570*/  IADD3 R2, P0, R18, 0x100, RZ ;  /* 0x0000010012027810 */ /* 0x000fe20007f1e0ff */
[----:B------:R2:W-:Y:S04]  /*1580*/  LDGSTS.E.BYPASS.128 [R238], [R8.64] ;  /* 0x0000000008ee7fae */ /* 0x0005e8000b901c48 */
[----:B------:R1:W-:Y:S04]  /*1590*/  STL [R1+0xc], R2 ;  /* 0x00000c0201007387 */ /* 0x0003e80000100800 */
[----:B------:R3:W-:Y:S04]  /*15a0*/  STL [R1], R0 ;  /* 0x0000000001007387 */ /* 0x0007e80000100800 */
[----:B------:R2:W-:Y:S01]  /*15b0*/  LDGSTS.E.BYPASS.128 [R237], [R10.64] ;  /* 0x000000000aed7fae */ /* 0x0005e2000b901c48 */
[----:B-1----:R-:W-:-:S03]  /*15c0*/  IADD3 R2, P1, R20, 0x100, RZ ;  /* 0x0000010014027810 */ /* 0x002fc60007f3e0ff */
[----:B------:R1:W-:Y:S01]  /*15d0*/  LDGSTS.E.BYPASS.128 [R236], [R12.64] ;  /* 0x000000000cec7fae */ /* 0x0003e2000b901c48 */
[----:B---3--:R-:W-:-:S03]  /*15e0*/  IADD3.X R0, RZ, R19, RZ, P0, !PT ;  /* 0x00000013ff007210 */ /* 0x008fc600007fe4ff */
[----:B------:R3:W-:Y:S04]  /*15f0*/  LDGSTS.E.BYPASS.128 [R235], [R14.64] ;  /* 0x000000000eeb7fae */ /* 0x0007e8000b901c48 */
[----:B------:R2:W-:Y:S04]  /*1600*/  LDGSTS.E.BYPASS.128 [R234], [R16.64] ;  /* 0x0000000010ea7fae */ /* 0x0005e8000b901c48 */
[----:B------:R4:W-:Y:S04]  /*1610*/  STL [R1+0x14], R2 ;  /* 0x0000140201007387 */ /* 0x0009e80000100800 */
[----:B------:R2:W-:Y:S04]  /*1620*/  LDGSTS.E.BYPASS.128 [R233], [R18.64] ;  /* 0x0000000012e97fae */ /* 0x0005e8000b901c48 */
[----:B------:R5:W-:Y:S01]  /*1630*/  STL [R1+0x8], R0 ;  /* 0x0000080001007387 */ /* 0x000be20000100800 */
[----:B----4-:R-:W-:-:S03]  /*1640*/  IADD3 R2, P0, R22, 0x100, RZ ;  /* 0x0000010016027810 */ /* 0x010fc60007f1e0ff */
[----:B------:R-:W0:Y:S04]  /*1650*/  LDGDEPBAR ;  /* 0x00000000000079af */ /* 0x000e280000000000 */
[----:B------:R4:W-:Y:S01]  /*1660*/  LDGSTS.E.BYPASS.128 [R240+0x8000], [R20.64] ;  /* 0x0800000014f07fae */ /* 0x0009e2000b901c48 */
[----:B-----5:R-:W-:-:S03]  /*1670*/  IADD3.X R0, RZ, R21, RZ, P1, !PT ;  /* 0x00000015ff007210 */ /* 0x020fc60000ffe4ff */
[----:B------:R5:W-:Y:S04]  /*1680*/  LDGSTS.E.BYPASS.128 [R239+0x8000], [R22.64] ;  /* 0x0800000016ef7fae */ /* 0x000be8000b901c48 */
[----:B------:R2:W-:Y:S04]  /*1690*/  LDGSTS.E.BYPASS.128 [R238+0x8000], [R24.64] ;  /* 0x0800000018ee7fae */ /* 0x0005e8000b901c48 */
[----:B------:R2:W-:Y:S04]  /*16a0*/  LDGSTS.E.BYPASS.128 [R237+0x8000], [R26.64] ;  /* 0x080000001aed7fae */ /* 0x0005e8000b901c48 */
[----:B------:R1:W-:Y:S04]  /*16b0*/  STL [R1+0x1c], R2 ;  /* 0x00001c0201007387 */ /* 0x0003e80000100800 */
[----:B------:R2:W-:Y:S04]  /*16c0*/  LDGSTS.E.BYPASS.128 [R236+0x8000], [R28.64] ;  /* 0x080000001cec7fae */ /* 0x0005e8000b901c48 */
[----:B------:R2:W-:Y:S01]  /*16d0*/  STL [R1+0x10], R0 ;  /* 0x0000100001007387 */ /* 0x0005e20000100800 */
[----:B-1----:R-:W-:-:S03]  /*16e0*/  IADD3 R2, P1, R24, 0x100, RZ ;  /* 0x0000010018027810 */ /* 0x002fc60007f3e0ff */
[----:B------:R1:W-:Y:S04]  /*16f0*/  LDGSTS.E.BYPASS.128 [R235+0x8000], [R30.64] ;  /* 0x080000001eeb7fae */ /* 0x0003e8000b901c48 */
[----:B------:R1:W-:Y:S01]  /*1700*/  LDGSTS.E.BYPASS.128 [R234+0x8000], [R32.64] ;  /* 0x0800000020ea7fae */ /* 0x0003e2000b901c48 */
[----:B--2---:R-:W-:-:S03]  /*1710*/  IADD3.X R0, RZ, R23, RZ, P0, !PT ;  /* 0x00000017ff007210 */ /* 0x004fc600007fe4ff */
[----:B------:R2:W-:Y:S04]  /*1720*/  LDGSTS.E.BYPASS.128 [R233+0x8000], [R34.64] ;  /* 0x0800000022e97fae */ /* 0x0005e8000b901c48 */
[----:B------:R-:W0:Y:S04]  /*1730*/  LDGDEPBAR ;  /* 0x00000000000079af */ /* 0x000e280000000000 */
[----:B------:R-:W-:Y:S06]  /*1740*/  BAR.SYNC 0x0 ;  /* 0x0000000000007b1d */ /* 0x000fec0000000000 */
[----:B------:R1:W-:Y:S04]  /*1750*/  STL [R1+0x24], R2 ;  /* 0x0000240201007387 */ /* 0x0003e80000100800 */
[----:B------:R-:W-:Y:S01]  /*1760*/  @!PT LDS RZ, [RZ] ;  /* 0x00000000fffff984 */ /* 0x000fe20000000800 */
[----:B------:R-:W-:Y:S01]  /*1770*/  @!PT LDS RZ, [RZ] ;  /* 0x00000000fffff984 */ /* 0x000fe20000000800 */
[----:B------:R-:W-:Y:S01]  /*1780*/  @!PT LDS RZ, [RZ] ;  /* 0x00000000fffff984 */ /* 0x000fe20000000800 */
[----:B------:R2:W-:Y:S04]  /*1790*/  LDGSTS.E.BYPASS.128 [R240+0x4000], [R4.64+0x80] ;  /* 0x0400008004f07fae */ /* 0x0005e8000b901c48 */
[----:B------:R2:W-:Y:S01]  /*17a0*/  STL [R1+0x18], R0 ;  /* 0x0000180001007387 */ /* 0x0005e20000100800 */
[----:B-1----:R-:W-:-:S03]  /*17b0*/  IADD3 R2, P0, R26, 0x100, RZ ;  /* 0x000001001a027810 */ /* 0x002fc60007f1e0ff */
[----:B------:R1:W-:Y:S04]  /*17c0*/  LDGSTS.E.BYPASS.128 [R239+0x4000], [R6.64+0x80] ;  /* 0x0400008006ef7fae */ /* 0x0003e8000b901c48 */
[----:B------:R1:W-:Y:S01]  /*17d0*/  LDGSTS.E.BYPASS.128 [R238+0x4000], [R8.64+0x80] ;  /* 0x0400008008ee7fae */ /* 0x0003e2000b901c48 */
[----:B--2---:R-:W-:-:S03]  /*17e0*/  IADD3.X R0, RZ, R25, RZ, P1, !PT ;  /* 0x00000019ff007210 */ /* 0x004fc60000ffe4ff */
[----:B------:R1:W-:Y:S04]  /*17f0*/  LDGSTS.E.BYPASS.128 [R237+0x4000], [R10.64+0x80] ;  /* 0x040000800aed7fae */ /* 0x0003e8000b901c48 */
[----:B------:R2:W-:Y:S04]  /*1800*/  LDGSTS.E.BYPASS.128 [R236+0x4000], [R12.64+0x80] ;  /* 0x040000800cec7fae */ /* 0x0005e8000b901c48 */
[----:B------:R3:W-:Y:S04]  /*1810*/  LDGSTS.E.BYPASS.128 [R235+0x4000], [R14.64+0x80] ;  /* 0x040000800eeb7fae */ /* 0x0007e8000b901c48 */
[----:B------:R1:W-:Y:S04]  /*1820*/  STL [R1+0x2c], R2 ;  /* 0x00002c0201007387 */ /* 0x0003e80000100800 */
[----:B------:R4:W-:Y:S01]  /*1830*/  LDGSTS.E.BYPASS.128 [R234+0x4000], [R16.64+0x80] ;  /* 0x0400008010ea7fae */ /* 0x0009e2000b901c48 */
[----:B--2---:R-:W-:-:S03]  /*1840*/  CS2R R12, SRZ ;  /* 0x00000000000c7805 */ /* 0x004fc6000001ff00 */
[----:B------:R2:W-:Y:S01]  /*1850*/  STL [R1+0x20], R0 ;  /* 0x0000200001007387 */ /* 0x0005e20000100800 */
[----:B---3--:R-:W-:Y:S01]  /*1860*/  CS2R R14, SRZ ;  /* 0x00000000000e7805 */ /* 0x008fe2000001ff00 */
[----:B-1----:R-:W-:Y:S02]  /*1870*/  IADD3 R2, P1, R28, 0x100, RZ ;  /* 0x000001001c027810 */ /* 0x002fe40007f3e0ff */
[----:B------:R1:W-:Y:S04]  /*1880*/  LDGSTS.E.BYPASS.128 [R233+0x4000], [R18.64+0x80] ;  /* 0x0400008012e97fae */ /* 0x0003e8000b901c48 */
[----:B------:R-:W0:Y:S01]  /*1890*/  LDGDEPBAR ;  /* 0x00000000000079af */ /* 0x000e220000000000 */
[----:B--2---:R-:W-:-:S03]  /*18a0*/  IADD3.X R0, RZ, R27, RZ, P0, !PT ;  /* 0x0000001bff007210 */ /* 0x004fc600007fe4ff */
[----:B------:R4:W-:Y:S04]  /*18b0*/  LDGSTS.E.BYPASS.128 [R240+0xc000], [R20.64+0x80] ;  /* 0x0c00008014f07fae */ /* 0x0009e8000b901c48 */
[----:B------:R5:W-:Y:S04]  /*18c0*/  LDGSTS.E.BYPASS.128 [R239+0xc000], [R22.64+0x80] ;  /* 0x0c00008016ef7fae */ /* 0x000be8000b901c48 */
[----:B------:R1:W-:Y:S04]  /*18d0*/  LDGSTS.E.BYPASS.128 [R238+0xc000], [R24.64+0x80] ;  /* 0x0c00008018ee7fae */ /* 0x0003e8000b901c48 */
[----:B------:R2:W-:Y:S01]  /*18e0*/  STL [R1+0x34], R2 ;  /* 0x0000340201007387 */ /* 0x0005e20000100800 */
[----:B----4-:R-:W-:-:S03]  /*18f0*/  CS2R R20, SRZ ;  /* 0x0000000000147805 */ /* 0x010fc6000001ff00 */
[----:B------:R1:W-:Y:S01]  /*1900*/  LDGSTS.E.BYPASS.128 [R237+0xc000], [R26.64+0x80] ;  /* 0x0c0000801aed7fae */ /* 0x0003e2000b901c48 */
[----:B-----5:R-:W-:-:S03]  /*1910*/  CS2R R22, SRZ ;  /* 0x0000000000167805 */ /* 0x020fc6000001ff00 */
[----:B------:R3:W-:Y:S01]  /*1920*/  STL [R1+0x28], R0 ;  /* 0x0000280001007387 */ /* 0x0007e20000100800 */
[----:B--2---:R-:W-:-:S03]  /*1930*/  IADD3 R2, P0, R30, 0x100, RZ ;  /* 0x000001001e027810 */ /* 0x004fc60007f1e0ff */
[----:B------:R2:W-:Y:S04]  /*1940*/  LDGSTS.E.BYPASS.128 [R236+0xc000], [R28.64+0x80] ;  /* 0x0c0000801cec7fae */ /* 0x0005e8000b901c48 */
[----:B------:R4:W-:Y:S01]  /*1950*/  LDGSTS.E.BYPASS.128 [R235+0xc000], [R30.64+0x80] ;  /* 0x0c0000801eeb7fae */ /* 0x0009e2000b901c48 */
[----:B---3--:R-:W-:-:S03]  /*1960*/  IADD3.X R0, RZ, R29, RZ, P1, !PT ;  /* 0x0000001dff007210 */ /* 0x008fc60000ffe4ff */
[----:B------:R3:W-:Y:S04]  /*1970*/  LDGSTS.E.BYPASS.128 [R234+0xc000], [R32.64+0x80] ;  /* 0x0c00008020ea7fae */ /* 0x0007e8000b901c48 */
[----:B------:R5:W-:Y:S01]  /*1980*/  LDGSTS.E.BYPASS.128 [R233+0xc000], [R34.64+0x80] ;  /* 0x0c00008022e97fae */ /* 0x000be2000b901c48 */
[----:B--2---:R-:W-:Y:S01]  /*1990*/  CS2R R28, SRZ ;  /* 0x00000000001c7805 */ /* 0x004fe2000001ff00 */
[----:B------:R-:W-:Y:S02]  /*19a0*/  UMOV UR8, 0x8000 ;  /* 0x0000800000087882 */ /* 0x000fe40000000000 */
[----:B------:R2:W-:Y:S04]  /*19b0*/  STL [R1+0x3c], R2 ;  /* 0x00003c0201007387 */ /* 0x0005e80000100800 */
[----:B------:R-:W0:Y:S04]  /*19c0*/  LDGDEPBAR ;  /* 0x00000000000079af */ /* 0x000e280000000000 */
[----:B------:R1:W-:Y:S01]  /*19d0*/  STL [R1+0x30], R0 ;  /* 0x0000300001007387 */ /* 0x0003e20000100800 */
[----:B--2---:R-:W-:-:S05]  /*19e0*/  IADD3 R2, P1, R32, 0x100, RZ ;  /* 0x0000010020027810 */ /* 0x004fca0007f3e0ff */
[----:B------:R2:W-:Y:S01]  /*19f0*/  STL [R1+0x44], R2 ;  /* 0x0000440201007387 */ /* 0x0005e20000100800 */
[----:B-1----:R-:W-:Y:S02]  /*1a00*/  IADD3.X R0, RZ, R31, RZ, P0, !PT ;  /* 0x0000001fff007210 */ /* 0x002fe400007fe4ff */
[----:B----4-:R-:W-:-:S03]  /*1a10*/  CS2R R30, SRZ ;  /* 0x00000000001e7805 */ /* 0x010fc6000001ff00 */
[----:B------:R1:W-:Y:S01]  /*1a20*/  STL [R1+0x38], R0 ;  /* 0x0000380001007387 */ /* 0x0003e20000100800 */
[----:B--2---:R-:W-:Y:S01]  /*1a30*/  IADD3 R2, P0, R34, 0x100, RZ ;  /* 0x0000010022027810 */ /* 0x004fe20007f1e0ff */
[----:B------:R-:W-:-:S04]  /*1a40*/  DEPBAR.LE SB0, 0x2 ;  /* 0x000080800000791a */ /* 0x000fc80000000000 */
[----:B------:R2:W-:Y:S01]  /*1a50*/  STL [R1+0x4c], R2 ;  /* 0x00004c0201007387 */ /* 0x0005e20000100800 */
[----:B-1----:R-:W-:Y:S02]  /*1a60*/  IADD3.X R0, RZ, R33, RZ, P1, !PT ;  /* 0x00000021ff007210 */ /* 0x002fe40000ffe4ff */
[----:B---3--:R-:W-:-:S03]  /*1a70*/  CS2R R32, SRZ ;  /* 0x0000000000207805 */ /* 0x008fc6000001ff00 */
[----:B------:R1:W-:Y:S01]  /*1a80*/  STL [R1+0x40], R0 ;  /* 0x0000400001007387 */ /* 0x0003e20000100800 */
[----:B--2---:R-:W-:Y:S02]  /*1a90*/  MOV R2, 0x1 ;  /* 0x0000000100027802 */ /* 0x004fe40000000f00 */
[----:B-1----:R-:W-:Y:S02]  /*1aa0*/  IADD3.X R0, RZ, R35, RZ, P0, !PT ;  /* 0x00000023ff007210 */ /* 0x002fe400007fe4ff */
[----:B-----5:R-:W-:-:S03]  /*1ab0*/  CS2R R34, SRZ ;  /* 0x0000000000227805 */ /* 0x020fc6000001ff00 */
[----:B------:R1:W-:Y:S02]  /*1ac0*/  STL [R1+0x48], R0 ;  /* 0x0000480001007387 */ /* 0x0003e40000100800 */
[----:B-1----:R-:W-:-:S05]  /*1ad0*/  IMNMX.U32 R0, R3, 0x6c, PT ;  /* 0x0000006c03007817 */ /* 0x002fca0003800000 */
[----:B------:R-:W-:Y:S04]  /*1ae0*/  STL [R1+0x50], R0 ;  /* 0x0000500001007387 */ /* 0x000fe80000100800 */
[----:B------:R-:W-:Y:S06]  /*1af0*/  BAR.SYNC 0x0 ;  /* 0x0000000000007b1d */ /* 0x000fec0000000000 */
.L_x_1:
[----:B------:R-:W1:Y:S04]  /*1b00*/  S2R R3, SR_TID.X ;  /* 0x0000000000037919 */ /* 0x000e680000002100 */
[----:B------:R-:W2:Y:S01]  /*1b10*/  S2R R0, SR_TID.X ;  /* 0x0000000000007919 */ /* 0x000ea20000002100 */
[----:B-1----:R-:W-:-:S04]  /*1b20*/  SHF.L.U32 R3, R3, 0x2, RZ ;  /* 0x0000000203037819 */ /* 0x002fc800000006ff */
[----:B------:R-:W-:Y:S02]  /*1b30*/  LOP3.LUT R3, R3, 0x7c, RZ, 0xc0, !PT ;  /* 0x0000007c03037812 */ /* 0x000fe400078ec0ff */
[----:B--2---:R-:W-:Y:S02]  /*1b40*/  SHF.L.U32 R0, R0, 0x2, RZ ;  /* 0x0000000200007819 */ /* 0x004fe400000006ff */
[----:B------:R-:W-:Y:S02]  /*1b50*/  LEA R9, R3, UR8, 0x7 ;  /* 0x0000000803097c11 */ /* 0x000fe4000f8e38ff */
[----:B------:R-:W-:-:S03]  /*1b60*/  LOP3.LUT R0, R0, 0x780, RZ, 0xc0, !PT ;  /* 0x0000078000007812 */ /* 0x000fc600078ec0ff */
[----:B------:R-:W-:Y:S04]  /*1b70*/  LDS.128 R160, [R9+0x80] ;  /* 0x0000800009a07984 */ /* 0x000fe80000000c00 */
[----:B------:R-:W1:Y:S04]  /*1b80*/  LDS.128 R4, [R0.X4+UR5] ;  /* 0x0000000500047984 */ /* 0x000e680008004c00 */
[----:B------:R-:W2:Y:S04]  /*1b90*/  LDS.128 R156, [R9+0x180] ;  /* 0x00018000099c7984 */ /* 0x000ea80000000c00 */
[----:B------:R-:W3:Y:S04]  /*1ba0*/  LDS.128 R152, [R9] ;  /* 0x0000000009987984 */ /* 0x000ee80000000c00 */
[----:B------:R-:W4:Y:S04]  /*1bb0*/  LDS.128 R68, [R9+0x100] ;  /* 0x0001000009447984 */ /* 0x000f280000000c00 */
[----:B------:R-:W5:Y:S04]  /*1bc0*/  LDS.128 R24, [R0.X4+UR5+0x80] ;  /* 0x0000800500187984 */ /* 0x000f680008004c00 */
[----:B------:R-:W5:Y:S01]  /*1bd0*/  LDS.128 R16, [R0.X4+UR5+0x100] ;  /* 0x0001000500107984 */ /* 0x000f620008004c00 */
[C---:B-1----:R-:W-:Y:S01]  /*1be0*/  FFMA R8, R4.reuse, R160, R85 ;  /* 0x000000a004087223 */ /* 0x042fe20000000055 */
[----:B--2---:R-:W-:-:S03]  /*1bf0*/  FFMA R10, R4, R156, R87 ;  /* 0x0000009c040a7223 */ /* 0x004fc60000000057 */
[C---:B------:R-:W-:Y:S01]  /*1c00*/  FFMA R11, R5.reuse, R161, R8 ;  /* 0x000000a1050b7223 */ /* 0x040fe20000000008 */
[C---:B---3--:R-:W-:Y:S01]  /*1c10*/  FFMA R84, R4.reuse, R152, R84 ;  /* 0x0000009804547223 */ /* 0x048fe20000000054 */
[C---:B------:R-:W-:Y:S01]  /*1c20*/  FFMA R3, R5.reuse, R157, R10 ;  /* 0x0000009d05037223 */ /* 0x040fe2000000000a */
[----:B----4-:R-:W-:Y:S02]  /*1c30*/  FFMA R4, R4, R68, R86 ;  /* 0x0000004404047223 */ /* 0x010fe40000000056 */
[C---:B------:R-:W-:Y:S01]  /*1c40*/  FFMA R165, R5.reuse, R153, R84 ;  /* 0x0000009905a57223 */ /* 0x040fe20000000054 */
[C---:B------:R-:W-:Y:S01]  /*1c50*/  FFMA R164, R6.reuse, R158, R3 ;  /* 0x0000009e06a47223 */ /* 0x040fe20000000003 */
[----:B------:R-:W1:Y:S01]  /*1c60*/  LDS.128 R84, [R0.X4+UR5+0x180] ;  /* 0x0001800500547984 */ /* 0x000e620008004c00 */
[----:B------:R-:W-:Y:S01]  /*1c70*/  FFMA R5, R5, R69, R4 ;  /* 0x0000004505057223 */ /* 0x000fe20000000004 */
[C---:B------:R-:W-:Y:S01]  /*1c80*/  FFMA R4, R6.reuse, R162, R11 ;  /* 0x000000a206047223 */ /* 0x040fe2000000000b */
[----:B------:R-:W-:Y:S01]  /*1c90*/  FFMA R8, R6, R154, R165 ;  /* 0x0000009a06087223 */ /* 0x000fe200000000a5 */
[----:B-----5:R-:W-:Y:S01]  /*1ca0*/  FFMA R34, R24, R68, R34 ;  /* 0x0000004418227223 */ /* 0x020fe20000000022 */
[----:B------:R-:W-:Y:S01]  /*1cb0*/  FFMA R10, R6, R70, R5 ;  /* 0x00000046060a7223 */ /* 0x000fe20000000005 */
[C---:B------:R-:W-:Y:S01]  /*1cc0*/  FFMA R5, R7.reuse, R163, R4 ;  /* 0x000000a307057223 */ /* 0x040fe20000000004 */
[C---:B------:R-:W-:Y:S01]  /*1cd0*/  FFMA R4, R7.reuse, R155, R8 ;  /* 0x0000009b07047223 */ /* 0x040fe20000000008 */
[C---:B------:R-:W-:Y:S01]  /*1ce0*/  FFMA R8, R24.reuse, R160, R33 ;  /* 0x000000a018087223 */ /* 0x040fe20000000021 */
[C---:B------:R-:W-:Y:S01]  /*1cf0*/  FFMA R3, R7.reuse, R71, R10 ;  /* 0x0000004707037223 */ /* 0x040fe2000000000a */
[C---:B------:R-:W-:Y:S01]  /*1d00*/  FFMA R10, R24.reuse, R156, R35 ;  /* 0x0000009c180a7223 */ /* 0x040fe20000000023 */
[----:B------:R-:W-:Y:S01]  /*1d10*/  FFMA R24, R24, R152, R32 ;  /* 0x0000009818187223 */ /* 0x000fe20000000020 */
[----:B------:R-:W-:Y:S01]  /*1d20*/  FFMA R6, R7, R159, R164 ;  /* 0x0000009f07067223 */ /* 0x000fe200000000a4 */
[C---:B------:R-:W-:Y:S01]  /*1d30*/  FFMA R11, R25.reuse, R69, R34 ;  /* 0x00000045190b7223 */ /* 0x040fe20000000022 */
[C---:B------:R-:W-:Y:S01]  /*1d40*/  FFMA R7, R25.reuse, R157, R10 ;  /* 0x0000009d19077223 */ /* 0x040fe2000000000a */
[C---:B------:R-:W-:Y:S01]  /*1d50*/  FFMA R165, R25.reuse, R161, R8 ;  /* 0x000000a119a57223 */ /* 0x040fe20000000008 */
[----:B------:R-:W-:Y:S01]  /*1d60*/  FFMA R25, R25, R153, R24 ;  /* 0x0000009919197223 */ /* 0x000fe20000000018 */
[----:B------:R-:W2:Y:S01]  /*1d70*/  LDS.128 R32, [R0.X4+UR5+0x800] ;  /* 0x0008000500207984 */ /* 0x000ea20008004c00 */
[C---:B------:R-:W-:Y:S01]  /*1d80*/  FFMA R10, R26.reuse, R70, R11 ;  /* 0x000000461a0a7223 */ /* 0x040fe2000000000b */
[C---:B------:R-:W-:Y:S01]  /*1d90*/  FFMA R24, R26.reuse, R158, R7 ;  /* 0x0000009e1a187223 */ /* 0x040fe20000000007 */
[C---:B------:R-:W-:Y:S01]  /*1da0*/  FFMA R8, R26.reuse, R154, R25 ;  /* 0x0000009a1a087223 */ /* 0x040fe20000000019 */
[----:B------:R-:W-:Y:S01]  /*1db0*/  FFMA R26, R26, R162, R165 ;  /* 0x000000a21a1a7223 */ /* 0x000fe200000000a5 */
[C---:B------:R-:W-:Y:S01]  /*1dc0*/  FFMA R11, R27.reuse, R71, R10 ;  /* 0x000000471b0b7223 */ /* 0x040fe2000000000a */
        /* <DEDUP_REMOVED lines=10> */
[----:B------:R-:W3:Y:S01]  /*1e70*/  LDS.128 R24, [R0.X4+UR5+0x880] ;  /* 0x0008800500187984 */ /* 0x000ee20008004c00 */
[----:B------:R-:W-:Y:S01]  /*1e80*/  FFMA R17, R17, R153, R12 ;  /* 0x0000009911117223 */ /* 0x000fe2000000000c */
[C---:B------:R-:W-:Y:S01]  /*1e90*/  FFMA R14, R18.reuse, R70, R15 ;  /* 0x00000046120e7223 */ /* 0x040fe2000000000f */
[C---:B------:R-:W-:Y:S01]  /*1ea0*/  FFMA R164, R18.reuse, R158, R13 ;  /* 0x0000009e12a47223 */ /* 0x040fe2000000000d */
[C---:B------:R-:W-:Y:S01]  /*1eb0*/  FFMA R12, R18.reuse, R162, R165 ;  /* 0x000000a2120c7223 */ /* 0x040fe200000000a5 */
[----:B------:R-:W-:Y:S01]  /*1ec0*/  FFMA R16, R18, R154, R17 ;  /* 0x0000009a12107223 */ /* 0x000fe20000000011 */
[C---:B------:R-:W-:Y:S01]  /*1ed0*/  FFMA R15, R19.reuse, R71, R14 ;  /* 0x00000047130f7223 */ /* 0x040fe2000000000e */
[C---:B-1----:R-:W-:Y:S01]  /*1ee0*/  FFMA R82, R84.reuse, R68, R82 ;  /* 0x0000004454527223 */ /* 0x042fe20000000052 */
[C---:B------:R-:W-:Y:S01]  /*1ef0*/  FFMA R18, R84.reuse, R156, R83 ;  /* 0x0000009c54127223 */ /* 0x040fe20000000053 */
[C---:B------:R-:W-:Y:S01]  /*1f00*/  FFMA R13, R19.reuse, R155, R16 ;  /* 0x0000009b130d7223 */ /* 0x040fe20000000010 */
[C---:B------:R-:W-:Y:S01]  /*1f10*/  FFMA R16, R84.reuse, R160, R81 ;  /* 0x000000a054107223 */ /* 0x040fe20000000051 */
[C---:B------:R-:W-:Y:S01]  /*1f20*/  FFMA R14, R19.reuse, R159, R164 ;  /* 0x0000009f130e7223 */ /* 0x040fe200000000a4 */
[----:B------:R-:W-:Y:S01]  /*1f30*/  FFMA R80, R84, R152, R80 ;  /* 0x0000009854507223 */ /* 0x000fe20000000050 */
[----:B------:R-:W-:Y:S01]  /*1f40*/  FFMA R12, R19, R163, R12 ;  /* 0x000000a3130c7223 */ /* 0x000fe2000000000c */
[----:B------:R-:W1:Y:S01]  /*1f50*/  LDS.128 R164, [R0.X4+UR5+0x900] ;  /* 0x0009000500a47984 */ /* 0x000e620008004c00 */
[C---:B------:R-:W-:Y:S01]  /*1f60*/  FFMA R19, R85.reuse, R69, R82 ;  /* 0x0000004555137223 */ /* 0x040fe20000000052 */
[C---:B------:R-:W-:Y:S01]  /*1f70*/  FFMA R17, R85.reuse, R157, R18 ;  /* 0x0000009d55117223 */ /* 0x040fe20000000012 */
[C---:B------:R-:W-:Y:S01]  /*1f80*/  FFMA R81, R85.reuse, R161, R16 ;  /* 0x000000a155517223 */ /* 0x040fe20000000010 */
[----:B------:R-:W-:Y:S01]  /*1f90*/  FFMA R85, R85, R153, R80 ;  /* 0x0000009955557223 */ /* 0x000fe20000000050 */
[C---:B------:R-:W-:Y:S01]  /*1fa0*/  FFMA R18, R86.reuse, R70, R19 ;  /* 0x0000004656127223 */ /* 0x040fe20000000013 */
[C---:B------:R-:W-:Y:S01]  /*1fb0*/  FFMA R82, R86.reuse, R158, R17 ;  /* 0x0000009e56527223 */ /* 0x040fe20000000011 */
[C---:B------:R-:W-:Y:S01]  /*1fc0*/  FFMA R16, R86.reuse, R162, R81 ;  /* 0x000000a256107223 */ /* 0x040fe20000000051 */
[----:B------:R-:W-:Y:S01]  /*1fd0*/  FFMA R80, R86, R154, R85 ;  /* 0x0000009a56507223 */ /* 0x000fe20000000055 */
[C---:B------:R-:W-:Y:S01]  /*1fe0*/  FFMA R19, R87.reuse, R71, R18 ;  /* 0x0000004757137223 */ /* 0x040fe20000000012 */
[C---:B------:R-:W-:Y:S01]  /*1ff0*/  FFMA R18, R87.reuse, R159, R82 ;  /* 0x0000009f57127223 */ /* 0x040fe20000000052 */
[C---:B--2---:R-:W-:Y:S01]  /*2000*/  FFMA R82, R32.reuse, R68, R22 ;  /* 0x0000004420527223 */ /* 0x044fe20000000016 */
[C---:B------:R-:W-:Y:S01]  /*2010*/  FFMA R17, R87.reuse, R155, R80 ;  /* 0x0000009b57117223 */ /* 0x040fe20000000050 */
[C---:B------:R-:W-:Y:S01]  /*2020*/  FFMA R80, R32.reuse, R156, R23 ;  /* 0x0000009c20507223 */ /* 0x040fe20000000017 */
[C---:B------:R-:W-:Y:S01]  /*2030*/  FFMA R22, R32.reuse, R160, R21 ;  /* 0x000000a020167223 */ /* 0x040fe20000000015 */
[----:B------:R-:W-:Y:S01]  /*2040*/  FFMA R20, R32, R152, R20 ;  /* 0x0000009820147223 */ /* 0x000fe20000000014 */
[----:B------:R-:W-:Y:S01]  /*2050*/  FFMA R16, R87, R163, R16 ;  /* 0x000000a357107223 */ /* 0x000fe20000000010 */
[C---:B------:R-:W-:Y:S01]  /*2060*/  FFMA R21, R33.reuse, R157, R80 ;  /* 0x0000009d21157223 */ /* 0x040fe20000000050 */
[----:B------:R-:W2:Y:S01]  /*2070*/  LDS.128 R84, [R0.X4+UR5+0x980] ;  /* 0x0009800500547984 */ /* 0x000ea20008004c00 */
[C---:B------:R-:W-:Y:S01]  /*2080*/  FFMA R23, R33.reuse, R69, R82 ;  /* 0x0000004521177223 */ /* 0x040fe20000000052 */
[C---:B------:R-:W-:Y:S01]  /*2090*/  FFMA R81, R33.reuse, R161, R22 ;  /* 0x000000a121517223 */ /* 0x040fe20000000016 */
[----:B------:R-:W-:Y:S01]  /*20a0*/  FFMA R33, R33, R153, R20 ;  /* 0x0000009921217223 */ /* 0x000fe20000000014 */
[C---:B------:R-:W-:Y:S01]  /*20b0*/  FFMA R80, R34.reuse, R158, R21 ;  /* 0x0000009e22507223 */ /* 0x040fe20000000015 */
[C---:B------:R-:W-:Y:S01]  /*20c0*/  FFMA R22, R34.reuse, R70, R23 ;  /* 0x0000004622167223 */ /* 0x040fe20000000017 */
[C---:B------:R-:W-:Y:S01]  /*20d0*/  FFMA R20, R34.reuse, R162, R81 ;  /* 0x000000a222147223 */ /* 0x040fe20000000051 */
[----:B------:R-:W-:Y:S01]  /*20e0*/  FFMA R32, R34, R154, R33 ;  /* 0x0000009a22207223 */ /* 0x000fe20000000021 */
[C---:B---3--:R-:W-:Y:S01]  /*20f0*/  FFMA R34, R24.reuse, R156, R39 ;  /* 0x0000009c18227223 */ /* 0x048fe20000000027 */
[C---:B------:R-:W-:Y:S01]  /*2100*/  FFMA R38, R24.reuse, R68, R38 ;  /* 0x0000004418267223 */ /* 0x040fe20000000026 */
[C---:B------:R-:W-:Y:S01]  /*2110*/  FFMA R23, R35.reuse, R71, R22 ;  /* 0x0000004723177223 */ /* 0x040fe20000000016 */
[C---:B------:R-:W-:Y:S01]  /*2120*/  FFMA R21, R35.reuse, R155, R32 ;  /* 0x0000009b23157223 */ /* 0x040fe20000000020 */
[C---:B------:R-:W-:Y:S01]  /*2130*/  FFMA R32, R24.reuse, R160, R37 ;  /* 0x000000a018207223 */ /* 0x040fe20000000025 */
[----:B------:R-:W-:Y:S01]  /*2140*/  FFMA R24, R24, R152, R36 ;  /* 0x0000009818187223 */ /* 0x000fe20000000024 */
[C---:B------:R-:W-:Y:S01]  /*2150*/  FFMA R22, R35.reuse, R159, R80 ;  /* 0x0000009f23167223 */ /* 0x040fe20000000050 */
[----:B------:R-:W-:Y:S01]  /*2160*/  FFMA R20, R35, R163, R20 ;  /* 0x000000a323147223 */ /* 0x000fe20000000014 */
[----:B------:R-:W3:Y:S01]  /*2170*/  LDS.128 R80, [R0.X4+UR5+0x1000] ;  /* 0x0010000500507984 */ /* 0x000ee20008004c00 */
        /* <DEDUP_REMOVED lines=10> */
[C---:B-1----:R-:W-:Y:S01]  /*2220*/  FFMA R34, R164.reuse, R156, R43 ;  /* 0x0000009ca4227223 */ /* 0x042fe2000000002b */
[C---:B------:R-:W-:Y:S01]  /*2230*/  FFMA R25, R27.reuse, R155, R32 ;  /* 0x0000009b1b197223 */ /* 0x040fe20000000020 */
[C---:B------:R-:W-:Y:S01]  /*2240*/  FFMA R32, R164.reuse, R160, R41 ;  /* 0x000000a0a4207223 */ /* 0x040fe20000000029 */
[----:B------:R-:W-:Y:S01]  /*2250*/  FFMA R24, R27, R163, R24 ;  /* 0x000000a31b187223 */ /* 0x000fe20000000018 */
[C---:B------:R-:W-:Y:S01]  /*2260*/  FFMA R27, R165.reuse, R157, R34 ;  /* 0x0000009da51b7223 */ /* 0x040fe20000000022 */
[C---:B------:R-:W-:Y:S01]  /*2270*/  FFMA R42, R164.reuse, R68, R42 ;  /* 0x00000044a42a7223 */ /* 0x040fe2000000002a */
[C---:B------:R-:W-:Y:S01]  /*2280*/  FFMA R39, R165.reuse, R161, R32 ;  /* 0x000000a1a5277223 */ /* 0x040fe20000000020 */
[----:B------:R-:W-:Y:S01]  /*2290*/  FFMA R40, R164, R152, R40 ;  /* 0x00000098a4287223 */ /* 0x000fe20000000028 */
[----:B------:R-:W1:Y:S01]  /*22a0*/  LDS.128 R32, [R0.X4+UR5+0x1080] ;  /* 0x0010800500207984 */ /* 0x000e620008004c00 */
[----:B------:R-:W-:Y:S01]  /*22b0*/  FFMA R36, R166, R158, R27 ;  /* 0x0000009ea6247223 */ /* 0x000fe2000000001b */
[C---:B------:R-:W-:Y:S01]  /*22c0*/  FFMA R37, R165.reuse, R69, R42 ;  /* 0x00000045a5257223 */ /* 0x040fe2000000002a */
[----:B------:R-:W-:-:S02]  /*22d0*/  FFMA R165, R165, R153, R40 ;  /* 0x00000099a5a57223 */ /* 0x000fc40000000028 */
[----:B------:R-:W-:Y:S01]  /*22e0*/  FFMA R205, R167, R159, R36 ;  /* 0x0000009fa7cd7223 */ /* 0x000fe20000000024 */
[C---:B--2---:R-:W-:Y:S01]  /*22f0*/  FFMA R38, R84.reuse, R156, R63 ;  /* 0x0000009c54267223 */ /* 0x044fe2000000003f */
        /* <DEDUP_REMOVED lines=10> */
[----:B------:R-:W2:Y:S01]  /*23a0*/  LDS.128 R36, [R0.X4+UR5+0x1100] ;  /* 0x0011000500247984 */ /* 0x000ea20008004c00 */
[C---:B------:R-:W-:Y:S01]  /*23b0*/  FFMA R42, R86.reuse, R70, R43 ;  /* 0x00000046562a7223 */ /* 0x040fe2000000002b */
[C---:B------:R-:W-:Y:S01]  /*23c0*/  FFMA R200, R86.reuse, R162, R61 ;  /* 0x000000a256c87223 */ /* 0x040fe2000000003d */
[----:B------:R-:W-:Y:S01]  /*23d0*/  FFMA R40, R86, R154, R85 ;  /* 0x0000009a56287223 */ /* 0x000fe20000000055 */
[C---:B---3--:R-:W-:Y:S01]  /*23e0*/  FFMA R90, R80.reuse, R68, R90 ;  /* 0x00000044505a7223 */ /* 0x048fe2000000005a */
[C---:B------:R-:W-:Y:S01]  /*23f0*/  FFMA R203, R87.reuse, R71, R42 ;  /* 0x0000004757cb7223 */ /* 0x040fe2000000002a */
[C---:B------:R-:W-:Y:S01]  /*2400*/  FFMA R42, R80.reuse, R156, R91 ;  /* 0x0000009c502a7223 */ /* 0x040fe2000000005b */
[----:B------:R-:W-:Y:S01]  /*2410*/  FFMA R201, R87, R155, R40 ;  /* 0x0000009b57c97223 */ /* 0x000fe20000000028 */
[----:B------:R-:W-:Y:S01]  /*2420*/  FFMA R40, R80, R160, R89 ;  /* 0x000000a050287223 */ /* 0x000fe20000000059 */
        /* <DEDUP_REMOVED lines=11> */
[-C--:B------:R-:W-:Y:S01]  /*24e0*/  FFMA R206, R167, R71.reuse, R206 ;  /* 0x00000047a7ce7223 */ /* 0x080fe200000000ce */
[----:B------:R-:W-:Y:S01]  /*24f0*/  FFMA R199, R83, R71, R62 ;  /* 0x0000004753c77223 */ /* 0x000fe2000000003e */
[-C--:B------:R-:W-:Y:S01]  /*2500*/  FFMA R204, R167, R155.reuse, R204 ;  /* 0x0000009ba7cc7223 */ /* 0x080fe200000000cc */
[----:B------:R-:W-:Y:S01]  /*2510*/  FFMA R197, R83, R155, R60 ;  /* 0x0000009b53c57223 */ /* 0x000fe2000000003c */
        /* <DEDUP_REMOVED lines=15> */
[----:B------:R-:W-:Y:S01]  /*2610*/  FFMA R193, R35, R155, R32 ;  /* 0x0000009b23c17223 */ /* 0x000fe20000000020 */
[C---:B--2---:R-:W-:Y:S01]  /*2620*/  FFMA R34, R36.reuse, R156, R59 ;  /* 0x0000009c24227223 */ /* 0x044fe2000000003b */
[C---:B------:R-:W-:Y:S01]  /*2630*/  FFMA R58, R36.reuse, R68, R58 ;  /* 0x00000044243a7223 */ /* 0x040fe2000000003a */
[C---:B------:R-:W-:Y:S01]  /*2640*/  FFMA R32, R36.reuse, R160, R57 ;  /* 0x000000a024207223 */ /* 0x040fe20000000039 */
[----:B------:R-:W-:Y:S01]  /*2650*/  FFMA R36, R36, R152, R56 ;  /* 0x0000009824247223 */ /* 0x000fe20000000038 */
[C---:B------:R-:W-:Y:S01]  /*2660*/  FFMA R57, R37.reuse, R157, R34 ;  /* 0x0000009d25397223 */ /* 0x040fe20000000022 */
[C---:B------:R-:W-:Y:S01]  /*2670*/  FFMA R59, R37.reuse, R69, R58 ;  /* 0x00000045253b7223 */ /* 0x040fe2000000003a */
[----:B------:R-:W-:Y:S01]  /*2680*/  FFMA R61, R37, R161, R32 ;  /* 0x000000a1253d7223 */ /* 0x000fe20000000020 */
[----:B------:R-:W-:Y:S01]  /*2690*/  FFMA R192, R35, R163, R192 ;  /* 0x000000a323c07223 */ /* 0x000fe200000000c0 */
[----:B------:R-:W-:Y:S01]  /*26a0*/  FFMA R37, R37, R153, R36 ;  /* 0x0000009925257223 */ /* 0x000fe20000000024 */
[----:B------:R-:W2:Y:S01]  /*26b0*/  LDS.128 R32, [R0.X4+UR5+0x1880] ;  /* 0x0018800500207984 */ /* 0x000ea20008004c00 */
        /* <DEDUP_REMOVED lines=24> */
[----:B------:R-:W-:Y:S01]  /*2840*/  FFMA R185, R43, R155, R40 ;  /* 0x0000009b2bb97223 */ /* 0x000fe20000000028 */
[C---:B------:R-:W-:Y:S01]  /*2850*/  FFMA R40, R52.reuse, R160, R93 ;  /* 0x000000a034287223 */ /* 0x040fe2000000005d */
[----:B------:R-:W-:Y:S01]  /*2860*/  FFMA R52, R52, R152, R92 ;  /* 0x0000009834347223 */ /* 0x000fe2000000005c */
[C---:B------:R-:W-:Y:S01]  /*2870*/  FFMA R57, R53.reuse, R157, R42 ;  /* 0x0000009d35397223 */ /* 0x040fe2000000002a */
[C---:B------:R-:W-:Y:S01]  /*2880*/  FFMA R59, R53.reuse, R69, R94 ;  /* 0x00000045353b7223 */ /* 0x040fe2000000005e */
[----:B------:R-:W-:Y:S01]  /*2890*/  FFMA R61, R53, R161, R40 ;  /* 0x000000a1353d7223 */ /* 0x000fe20000000028 */
        /* <DEDUP_REMOVED lines=9> */
[C---:B--2---:R-:W-:Y:S01]  /*2930*/  FFMA R54, R32.reuse, R156, R99 ;  /* 0x0000009c20367223 */ /* 0x044fe20000000063 */
[----:B------:R-:W-:Y:S01]  /*2940*/  FFMA R181, R55, R155, R52 ;  /* 0x0000009b37b57223 */ /* 0x000fe20000000034 */
[C---:B------:R-:W-:Y:S01]  /*2950*/  FFMA R98, R32.reuse, R68, R98 ;  /* 0x0000004420627223 */ /* 0x040fe20000000062 */
        /* <DEDUP_REMOVED lines=38> */
[C---:B------:R-:W-:Y:S01]  /*2bc0*/  FFMA R61, R41.reuse, R161, R36 ;  /* 0x000000a1293d7223 */ /* 0x040fe20000000024 */
[----:B------:R-:W-:Y:S01]  /*2bd0*/  FFMA R41, R41, R153, R40 ;  /* 0x0000009929297223 */ /* 0x000fe20000000028 */
[C---:B------:R-:W-:Y:S01]  /*2be0*/  FFMA R175, R39.reuse, R71, R56 ;  /* 0x0000004727af7223 */ /* 0x040fe20000000038 */
[----:B------:R-:W-:Y:S01]  /*2bf0*/  FFMA R172, R39, R163, R172 ;  /* 0x000000a327ac7223 */ /* 0x000fe200000000ac */
[C---:B------:R-:W-:Y:S01]  /*2c00*/  FFMA R56, R42.reuse, R70, R59 ;  /* 0x000000462a387223 */ /* 0x040fe2000000003b */
[C---:B------:R-:W-:Y:S01]  /*2c10*/  FFMA R40, R42.reuse, R154, R41 ;  /* 0x0000009a2a287223 */ /* 0x040fe20000000029 */
[----:B------:R-:W1:Y:S01]  /*2c20*/  LDS.128 R36, [R0.X4+UR5+0x2100] ;  /* 0x0021000500247984 */ /* 0x000e620008004c00 */
[C---:B------:R-:W-:Y:S01]  /*2c30*/  FFMA R170, R42.reuse, R158, R57 ;  /* 0x0000009e2aaa7223 */ /* 0x040fe20000000039 */
[----:B------:R-:W-:Y:S01]  /*2c40*/  FFMA R168, R42, R162, R61 ;  /* 0x000000a22aa87223 */ /* 0x000fe2000000003d */
        /* <DEDUP_REMOVED lines=8> */
[C---:B------:R-:W-:Y:S01]  /*2cd0*/  FFMA R171, R43.reuse, R71, R56 ;  /* 0x000000472bab7223 */ /* 0x040fe20000000038 */
        /* <DEDUP_REMOVED lines=15> */
[C---:B------:R-:W-:Y:S01]  /*2dd0*/  FFMA R61, R33.reuse, R161, R52 ;  /* 0x000000a1213d7223 */ /* 0x040fe20000000034 */
[C---:B------:R-:W-:Y:S01]  /*2de0*/  FFMA R122, R32.reuse, R68, R122 ;  /* 0x00000044207a7223 */ /* 0x040fe2000000007a */
[----:B------:R-:W3:Y:S01]  /*2df0*/  LDS.128 R52, [R0.X4+UR5+0x2800] ;  /* 0x0028000500347984 */ /* 0x000ee20008004c00 */
[----:B------:R-:W-:Y:S01]  /*2e00*/  FFMA R32, R32, R152, R120 ;  /* 0x0000009820207223 */ /* 0x000fe20000000078 */
[----:B------:R-:W-:Y:S01]  /*2e10*/  FFMA R196, R82, R162, R85 ;  /* 0x000000a252c47223 */ /* 0x000fe20000000055 */
[C---:B------:R-:W-:Y:S01]  /*2e20*/  FFMA R59, R33.reuse, R69, R122 ;  /* 0x00000045213b7223 */ /* 0x040fe2000000007a */
[C---:B------:R-:W-:Y:S01]  /*2e30*/  FFMA R122, R34.reuse, R158, R57 ;  /* 0x0000009e227a7223 */ /* 0x040fe20000000039 */
[----:B------:R-:W-:Y:S01]  /*2e40*/  FFMA R33, R33, R153, R32 ;  /* 0x0000009921217223 */ /* 0x000fe20000000020 */
[----:B------:R-:W4:Y:S01]  /*2e50*/  LDS.128 R72, [R0.X4+UR5+0x2880] ;  /* 0x0028800500487984 */ /* 0x000f220008004c00 */
        /* <DEDUP_REMOVED lines=39> */
[C---:B---3--:R-:W-:Y:S01]  /*30d0*/  FFMA R60, R52.reuse, R156, R151 ;  /* 0x0000009c343c7223 */ /* 0x048fe20000000097 */
        /* <DEDUP_REMOVED lines=8> */
[----:B------:R-:W2:Y:S01]  /*3160*/  LDS.128 R60, [R0.X4+UR5+0x2980] ;  /* 0x00298005003c7984 */ /* 0x000ea20008004c00 */
[C---:B------:R-:W-:Y:S01]  /*3170*/  FFMA R81, R53.reuse, R69, R150 ;  /* 0x0000004535517223 */ /* 0x040fe20000000096 */
[----:B------:R-:W-:Y:S01]  /*3180*/  FFMA R53, R53, R153, R52 ;  /* 0x0000009935357223 */ /* 0x000fe20000000034 */
[C---:B------:R-:W-:Y:S01]  /*3190*/  FFMA R80, R54.reuse, R162, R83 ;  /* 0x000000a236507223 */ /* 0x040fe20000000053 */
[C---:B------:R-:W-:Y:S01]  /*31a0*/  FFMA R42, R54.reuse, R158, R43 ;  /* 0x0000009e362a7223 */ /* 0x040fe2000000002b */
[C---:B------:R-:W-:Y:S01]  /*31b0*/  FFMA R82, R54.reuse, R70, R81 ;  /* 0x0000004636527223 */ /* 0x040fe20000000051 */
[----:B------:R-:W-:Y:S01]  /*31c0*/  FFMA R52, R54, R154, R53 ;  /* 0x0000009a36347223 */ /* 0x000fe20000000035 */
[C---:B------:R-:W-:Y:S01]  /*31d0*/  FFMA R43, R55.reuse, R163, R80 ;  /* 0x000000a3372b7223 */ /* 0x040fe20000000050 */
[C---:B----4-:R-:W-:Y:S01]  /*31e0*/  FFMA R80, R72.reuse, R156, R67 ;  /* 0x0000009c48507223 */ /* 0x050fe20000000043 */
        /* <DEDUP_REMOVED lines=11> */
[----:B------:R-:W3:Y:S01]  /*32a0*/  LDS.128 R64, [R0.X4+UR5+0x3000] ;  /* 0x0030000500407984 */ /* 0x000ee20008004c00 */
[C---:B------:R-:W-:Y:S01]  /*32b0*/  FFMA R72, R74.reuse, R162, R83 ;  /* 0x000000a24a487223 */ /* 0x040fe20000000053 */
[C---:B------:R-:W-:Y:S01]  /*32c0*/  FFMA R120, R74.reuse, R70, R81 ;  /* 0x000000464a787223 */ /* 0x040fe20000000051 */
[----:B------:R-:W-:Y:S01]  /*32d0*/  FFMA R54, R74, R154, R73 ;  /* 0x0000009a4a367223 */ /* 0x000fe20000000049 */
[C---:B-1----:R-:W-:Y:S01]  /*32e0*/  FFMA R74, R56.reuse, R156, R51 ;  /* 0x0000009c384a7223 */ /* 0x042fe20000000033 */
[C---:B------:R-:W-:Y:S01]  /*32f0*/  FFMA R115, R75.reuse, R163, R72 ;  /* 0x000000a34b737223 */ /* 0x040fe20000000048 */
[C---:B------:R-:W-:Y:S01]  /*3300*/  FFMA R72, R56.reuse, R68, R50 ;  /* 0x0000004438487223 */ /* 0x040fe20000000032 */
[C---:B------:R-:W-:Y:S01]  /*3310*/  FFMA R50, R56.reuse, R160, R49 ;  /* 0x000000a038327223 */ /* 0x040fe20000000031 */
[C---:B------:R-:W-:Y:S01]  /*3320*/  FFMA R121, R75.reuse, R159, R80 ;  /* 0x0000009f4b797223 */ /* 0x040fe20000000050 */
[C---:B------:R-:W-:Y:S01]  /*3330*/  FFMA R120, R75.reuse, R71, R120 ;  /* 0x000000474b787223 */ /* 0x040fe20000000078 */
[----:B------:R-:W-:Y:S01]  /*3340*/  FFMA R54, R75, R155, R54 ;  /* 0x0000009b4b367223 */ /* 0x000fe20000000036 */
[C---:B------:R-:W-:Y:S01]  /*3350*/  FFMA R49, R57.reuse, R157, R74 ;  /* 0x0000009d39317223 */ /* 0x040fe2000000004a */
[C---:B------:R-:W-:Y:S01]  /*3360*/  FFMA R51, R57.reuse, R69, R72 ;  /* 0x0000004539337223 */ /* 0x040fe20000000048 */
[----:B------:R-:W-:Y:S01]  /*3370*/  FFMA R48, R56, R152, R48 ;  /* 0x0000009838307223 */ /* 0x000fe20000000030 */
[----:B------:R-:W1:Y:S01]  /*3380*/  LDS.128 R72, [R0.X4+UR5+0x3080] ;  /* 0x0030800500487984 */ /* 0x000e620008004c00 */
[C---:B------:R-:W-:Y:S01]  /*3390*/  FFMA R55, R57.reuse, R161, R50 ;  /* 0x000000a139377223 */ /* 0x040fe20000000032 */
[C---:B------:R-:W-:Y:S01]  /*33a0*/  FFMA R50, R58.reuse, R70, R51 ;  /* 0x000000463a327223 */ /* 0x040fe20000000033 */
[----:B------:R-:W-:Y:S01]  /*33b0*/  FFMA R57, R57, R153, R48 ;  /* 0x0000009939397223 */ /* 0x000fe20000000030 */
[C---:B------:R-:W-:Y:S01]  /*33c0*/  FFMA R114, R58.reuse, R158, R49 ;  /* 0x0000009e3a727223 */ /* 0x040fe20000000031 */
[----:B------:R-:W-:Y:S01]  /*33d0*/  FFMA R112, R58, R162, R55 ;  /* 0x000000a23a707223 */ /* 0x000fe20000000037 */
[----:B--2---:R-:W-:Y:S01]  /*33e0*/  FFMA R56, R60, R156, R119 ;  /* 0x0000009c3c387223 */ /* 0x004fe20000000077 */
        /* <DEDUP_REMOVED lines=19> */
[C---:B---3--:R-:W-:Y:S01]  /*3520*/  FFMA R60, R64.reuse, R156, R127 ;  /* 0x0000009c403c7223 */ /* 0x048fe2000000007f */
[C---:B------:R-:W-:Y:S01]  /*3530*/  FFMA R126, R64.reuse, R68, R126 ;  /* 0x00000044407e7223 */ /* 0x040fe2000000007e */
[C---:B------:R-:W-:Y:S01]  /*3540*/  FFMA R109, R63.reuse, R163, R50 ;  /* 0x000000a33f6d7223 */ /* 0x040fe20000000032 */
[----:B------:R-:W-:Y:S01]  /*3550*/  FFMA R49, R63, R155, R62 ;  /* 0x0000009b3f317223 */ /* 0x000fe2000000003e */
        /* <DEDUP_REMOVED lines=9> */
[----:B------:R-:W-:Y:S01]  /*35f0*/  FFMA R106, R66, R162, R81 ;  /* 0x000000a2426a7223 */ /* 0x000fe20000000051 */
[----:B-1----:R-:W-:Y:S01]  /*3600*/  FFMA R130, R72, R68, R130 ;  /* 0x0000004448827223 */ /* 0x002fe20000000082 */
[----:B------:R-:W-:Y:S01]  /*3610*/  FFMA R50, R66, R154, R65 ;  /* 0x0000009a42327223 */ /* 0x000fe20000000041 */
        /* <DEDUP_REMOVED lines=10> */
[----:B------:R-:W-:Y:S01]  /*36c0*/  FFMA R50, R67, R155, R50 ;  /* 0x0000009b43327223 */ /* 0x000fe20000000032 */
[C---:B------:R-:W-:Y:S01]  /*36d0*/  FFMA R80, R74.reuse, R158, R51 ;  /* 0x0000009e4a507223 */ /* 0x040fe20000000033 */
[----:B------:R-:W1:Y:S01]  /*36e0*/  LDS.128 R64, [R0.X4+UR5+0x3800] ;  /* 0x0038000500407984 */ /* 0x000e620008004c00 */
        /* <DEDUP_REMOVED lines=14> */
[----:B------:R-:W2:Y:S01]  /*37d0*/  LDS.128 R72, [R0.X4+UR5+0x3880] ;  /* 0x0038800500487984 */ /* 0x000ea20008004c00 */
[-C--:B------:R-:W-:Y:S01]  /*37e0*/  FFMA R57, R57, R153.reuse, R56 ;  /* 0x0000009939397223 */ /* 0x080fe20000000038 */
[----:B------:R-:W-:Y:S01]  /*37f0*/  FFMA R102, R58, R158, R55 ;  /* 0x0000009e3a667223 */ /* 0x000fe20000000037 */
[----:B---3--:R-:W-:Y:S01]  /*3800*/  FFMA R136, R60, R152, R136 ;  /* 0x000000983c887223 */ /* 0x008fe20000000088 */
[C---:B------:R-:W-:Y:S01]  /*3810*/  FFMA R82, R58.reuse, R70, R81 ;  /* 0x000000463a527223 */ /* 0x040fe20000000051 */
[C---:B------:R-:W-:Y:S01]  /*3820*/  FFMA R80, R58.reuse, R162, R83 ;  /* 0x000000a23a507223 */ /* 0x040fe20000000053 */
[----:B------:R-:W-:Y:S01]  /*3830*/  FFMA R56, R58, R154, R57 ;  /* 0x0000009a3a387223 */ /* 0x000fe20000000039 */
        /* <DEDUP_REMOVED lines=17> */
[----:B------:R-:W-:Y:S01]  /*3950*/  FFMA R59, R63, R71, R60 ;  /* 0x000000473f3b7223 */ /* 0x000fe2000000003c */
[C---:B-1----:R-:W-:Y:S01]  /*3960*/  FFMA R60, R64.reuse, R156, R79 ;  /* 0x0000009c403c7223 */ /* 0x042fe2000000004f */
[C---:B------:R-:W-:Y:S01]  /*3970*/  FFMA R76, R64.reuse, R152, R76 ;  /* 0x00000098404c7223 */ /* 0x040fe2000000004c */
[C---:B------:R-:W-:Y:S01]  /*3980*/  FFMA R78, R64.reuse, R68, R78 ;  /* 0x00000044404e7223 */ /* 0x040fe2000000004e */
[----:B------:R-:W-:Y:S01]  /*3990*/  FFMA R64, R64, R160, R77 ;  /* 0x000000a040407223 */ /* 0x000fe2000000004d */
[----:B------:R-:W-:Y:S01]  /*39a0*/  FFMA R61, R65, R157, R60 ;  /* 0x0000009d413d7223 */ /* 0x000fe2000000003c */
        /* <DEDUP_REMOVED lines=9> */
[----:B------:R-:W-:Y:S01]  /*3a40*/  FFMA R95, R67, R159, R64 ;  /* 0x0000009f435f7223 */ /* 0x000fe20000000040 */
[C---:B--2---:R-:W-:Y:S01]  /*3a50*/  FFMA R64, R72.reuse, R160, R45 ;  /* 0x000000a048407223 */ /* 0x044fe2000000002d */
[C---:B------:R-:W-:Y:S01]  /*3a60*/  FFMA R46, R72.reuse, R68, R46 ;  /* 0x00000044482e7223 */ /* 0x040fe2000000002e */
[----:B------:R-:W1:Y:S01]  /*3a70*/  LDS.128 R60, [R0.X4+UR5+0x3980] ;  /* 0x00398005003c7984 */ /* 0x000e620008004c00 */
        /* <DEDUP_REMOVED lines=10> */
[----:B------:R-:W-:Y:S01]  /*3b20*/  LDS.128 R84, [R0.X4+UR5+0x10] ;  /* 0x0000100500547984 */ /* 0x000fe20008004c00 */
[C---:B------:R-:W-:Y:S01]  /*3b30*/  FFMA R100, R74.reuse, R154, R65 ;  /* 0x0000009a4a647223 */ /* 0x040fe20000000041 */
[C---:B------:R-:W-:Y:S01]  /*3b40*/  FFMA R94, R67.reuse, R71, R94 ;  /* 0x00000047435e7223 */ /* 0x040fe2000000005e */
[C---:B------:R-:W-:Y:S01]  /*3b50*/  FFMA R93, R67.reuse, R163, R66 ;  /* 0x000000a3435d7223 */ /* 0x040fe20000000042 */
[----:B------:R-:W2:Y:S01]  /*3b60*/  LDS.128 R44, [R9+0x90] ;  /* 0x00009000092c7984 */ /* 0x000ea20000000c00 */
[----:B------:R-:W-:Y:S01]  /*3b70*/  FFMA R96, R67, R155, R96 ;  /* 0x0000009b43607223 */ /* 0x000fe20000000060 */
[----:B------:R-:W-:Y:S01]  /*3b80*/  FFMA R74, R74, R158, R73 ;  /* 0x0000009e4a4a7223 */ /* 0x000fe20000000049 */
[C---:B------:R-:W-:Y:S01]  /*3b90*/  FFMA R99, R75.reuse, R71, R72 ;  /* 0x000000474b637223 */ /* 0x040fe20000000048 */
[----:B------:R-:W4:Y:S01]  /*3ba0*/  LDS.128 R76, [R9+0x10] ;  /* 0x00001000094c7984 */ /* 0x000f220000000c00 */
[C---:B---3--:R-:W-:Y:S01]  /*3bb0*/  FFMA R72, R80.reuse, R68, R30 ;  /* 0x0000004450487223 */ /* 0x048fe2000000001e */
[C---:B------:R-:W-:Y:S01]  /*3bc0*/  FFMA R97, R75.reuse, R159, R74 ;  /* 0x0000009f4b617223 */ /* 0x040fe2000000004a */
[C---:B------:R-:W-:Y:S01]  /*3bd0*/  FFMA R74, R80.reuse, R156, R31 ;  /* 0x0000009c504a7223 */ /* 0x040fe2000000001f */
[----:B------:R-:W3:Y:S01]  /*3be0*/  LDS.128 R64, [R9+0x190] ;  /* 0x0001900009407984 */ /* 0x000ee20000000c00 */
[C---:B------:R-:W-:Y:S01]  /*3bf0*/  FFMA R30, R80.reuse, R160, R29 ;  /* 0x000000a0501e7223 */ /* 0x040fe2000000001d */
[----:B------:R-:W-:Y:S01]  /*3c00*/  FFMA R28, R80, R152, R28 ;  /* 0x00000098501c7223 */ /* 0x000fe2000000001c */
[C---:B------:R-:W-:Y:S01]  /*3c10*/  FFMA R98, R75.reuse, R163, R98 ;  /* 0x000000a34b627223 */ /* 0x040fe20000000062 */
[----:B------:R-:W5:Y:S01]  /*3c20*/  LDS.128 R88, [R9+0x110] ;  /* 0x0001100009587984 */ /* 0x000f620000000c00 */
[----:B------:R-:W-:Y:S01]  /*3c30*/  FFMA R100, R75, R155, R100 ;  /* 0x0000009b4b647223 */ /* 0x000fe20000000064 */
[C---:B------:R-:W-:Y:S01]  /*3c40*/  FFMA R73, R81.reuse, R157, R74 ;  /* 0x0000009d51497223 */ /* 0x040fe2000000004a */
[C---:B------:R-:W-:Y:S01]  /*3c50*/  FFMA R75, R81.reuse, R69, R72 ;  /* 0x00000045514b7223 */ /* 0x040fe20000000048 */
[C---:B------:R-:W-:Y:S01]  /*3c60*/  FFMA R117, R81.reuse, R161, R30 ;  /* 0x000000a151757223 */ /* 0x040fe2000000001e */
[----:B------:R-:W-:Y:S01]  /*3c70*/  FFMA R81, R81, R153, R28 ;  /* 0x0000009951517223 */ /* 0x000fe2000000001c */
[C---:B------:R-:W-:Y:S01]  /*3c80*/  FFMA R74, R82.reuse, R158, R73 ;  /* 0x0000009e524a7223 */ /* 0x040fe20000000049 */
[----:B------:R-:W5:Y:S01]  /*3c90*/  LDS.128 R28, [R0.X4+UR5+0x90] ;  /* 0x00009005001c7984 */ /* 0x000f620008004c00 */
        /* <DEDUP_REMOVED lines=8> */
[----:B------:R-:W1:Y:S01]  /*3d20*/  LDS.128 R72, [R0.X4+UR5+0x110] ;  /* 0x0001100500487984 */ /* 0x000e620008004c00 */
        /* <DEDUP_REMOVED lines=11> */
[C---:B--2---:R-:W-:Y:S01]  /*3de0*/  FFMA R60, R84.reuse, R44, R5 ;  /* 0x0000002c543c7223 */ /* 0x044fe20000000005 */
[C---:B------:R-:W-:Y:S01]  /*3df0*/  FFMA R159, R63.reuse, R159, R158 ;  /* 0x0000009f3f9f7223 */ /* 0x040fe2000000009e */
[C---:B------:R-:W-:Y:S01]  /*3e00*/  FFMA R71, R63.reuse, R71, R70 ;  /* 0x000000473f477223 */ /* 0x040fe20000000046 */
[C---:B------:R-:W-:Y:S01]  /*3e10*/  FFMA R163, R63.reuse, R163, R162 ;  /* 0x000000a33fa37223 */ /* 0x040fe200000000a2 */
[C---:B----4-:R-:W-:Y:S01]  /*3e20*/  FFMA R4, R84.reuse, R76, R4 ;  /* 0x0000004c54047223 */ /* 0x050fe20000000004 */
[----:B------:R-:W-:Y:S01]  /*3e30*/  FFMA R155, R63, R155, R62 ;  /* 0x0000009b3f9b7223 */ /* 0x000fe2000000003e */
[C---:B------:R-:W-:Y:S01]  /*3e40*/  FFMA R5, R85.reuse, R45, R60 ;  /* 0x0000002d55057223 */ /* 0x040fe2000000003c */
[----:B---3--:R-:W-:Y:S01]  /*3e50*/  FFMA R6, R84, R64, R6 ;  /* 0x0000004054067223 */ /* 0x008fe20000000006 */
[----:B------:R-:W2:Y:S01]  /*3e60*/  LDS.128 R60, [R0.X4+UR5+0x190] ;  /* 0x00019005003c7984 */ /* 0x000ea20008004c00 */
[C---:B------:R-:W-:Y:S01]  /*3e70*/  FFMA R69, R85.reuse, R77, R4 ;  /* 0x0000004d55457223 */ /* 0x040fe20000000004 */
[----:B------:R-:W-:Y:S01]  /*3e80*/  FFMA R4, R86, R46, R5 ;  /* 0x0000002e56047223 */ /* 0x000fe20000000005 */
[----:B-----5:R-:W-:Y:S01]  /*3e90*/  FFMA R84, R84, R88, R3 ;  /* 0x0000005854547223 */ /* 0x020fe20000000003 */
[----:B------:R-:W-:Y:S01]  /*3ea0*/  FFMA R3, R85, R65, R6 ;  /* 0x0000004155037223 */ /* 0x000fe20000000006 */
        /* <DEDUP_REMOVED lines=13> */
[C---:B------:R-:W-:Y:S01]  /*3f80*/  FFMA R10, R30.reuse, R90, R81 ;  /* 0x0000005a1e0a7223 */ /* 0x040fe20000000051 */
[----:B------:R-:W-:Y:S01]  /*3f90*/  FFMA R29, R29, R77, R8 ;  /* 0x0000004d1d1d7223 */ /* 0x000fe20000000008 */
[----:B------:R-:W-:Y:S01]  /*3fa0*/  FFMA R28, R30, R66, R11 ;  /* 0x000000421e1c7223 */ /* 0x000fe2000000000b */
[C---:B-1----:R-:W-:Y:S01]  /*3fb0*/  FFMA R14, R72.reuse, R64, R14 ;  /* 0x00000040480e7223 */ /* 0x042fe2000000000e */
[----:B------:R-:W-:Y:S01]  /*3fc0*/  FFMA R12, R72, R44, R12 ;  /* 0x0000002c480c7223 */ /* 0x000fe2000000000c */
        /* <DEDUP_REMOVED lines=9> */
[----:B------:R-:W1:Y:S01]  /*4060*/  LDS.128 R12, [R0.X4+UR5+0x890] ;  /* 0x00089005000c7984 */ /* 0x000e620008004c00 */
[C---:B------:R-:W-:Y:S01]  /*4070*/  FFMA R8, R31.reuse, R79, R8 ;  /* 0x0000004f1f087223 */ /* 0x040fe20000000008 */
[----:B------:R-:W-:Y:S01]  /*4080*/  FFMA R31, R31, R47, R30 ;  /* 0x0000002f1f1f7223 */ /* 0x000fe2000000001e */
[C---:B------:R-:W-:Y:S01]  /*4090*/  FFMA R30, R74.reuse, R90, R81 ;  /* 0x0000005a4a1e7223 */ /* 0x040fe20000000051 */
[----:B------:R-:W-:Y:S01]  /*40a0*/  FFMA R73, R73, R77, R72 ;  /* 0x0000004d49497223 */ /* 0x000fe20000000048 */
[----:B------:R-:W-:Y:S01]  /*40b0*/  FFMA R70, R74, R66, R29 ;  /* 0x000000424a467223 */ /* 0x000fe2000000001d */
[----:B------:R-:W-:Y:S01]  /*40c0*/  FFMA R86, R86, R90, R85 ;  /* 0x0000005a56567223 */ /* 0x000fe20000000055 */
[C---:B------:R-:W-:Y:S01]  /*40d0*/  FFMA R29, R75.reuse, R91, R30 ;  /* 0x0000005b4b1d7223 */ /* 0x040fe2000000001e */
[C---:B--2---:R-:W-:Y:S01]  /*40e0*/  FFMA R18, R60.reuse, R64, R18 ;  /* 0x000000403c127223 */ /* 0x044fe20000000012 */
[----:B------:R-:W-:Y:S01]  /*40f0*/  FFMA R16, R60, R44, R16 ;  /* 0x0000002c3c107223 */ /* 0x000fe20000000010 */
[C---:B------:R-:W-:Y:S01]  /*4100*/  FFMA R28, R74.reuse, R78, R73 ;  /* 0x0000004e4a1c7223 */ /* 0x040fe20000000049 */
[----:B------:R-:W-:Y:S01]  /*4110*/  FFMA R30, R75, R67, R70 ;  /* 0x000000434b1e7223 */ /* 0x000fe20000000046 */
[----:B------:R-:W-:Y:S01]  /*4120*/  FFMA R74, R74, R46, R83 ;  /* 0x0000002e4a4a7223 */ /* 0x000fe20000000053 */
[C---:B------:R-:W-:Y:S01]  /*4130*/  FFMA R70, R60.reuse, R88, R19 ;  /* 0x000000583c467223 */ /* 0x040fe20000000013 */
[----:B------:R-:W-:Y:S01]  /*4140*/  FFMA R60, R60, R76, R17 ;  /* 0x0000004c3c3c7223 */ /* 0x000fe20000000011 */
[C---:B------:R-:W-:Y:S01]  /*4150*/  FFMA R73, R61.reuse, R65, R18 ;  /* 0x000000413d497223 */ /* 0x040fe20000000012 */
[C---:B------:R-:W-:Y:S01]  /*4160*/  FFMA R83, R61.reuse, R45, R16 ;  /* 0x0000002d3d537223 */ /* 0x040fe20000000010 */
[C---:B------:R-:W-:Y:S01]  /*4170*/  FFMA R81, R61.reuse, R89, R70 ;  /* 0x000000593d517223 */ /* 0x040fe20000000046 */
[----:B------:R-:W2:Y:S01]  /*4180*/  LDS.128 R16, [R0.X4+UR5+0x910] ;  /* 0x0009100500107984 */ /* 0x000ea20008004c00 */
[----:B------:R-:W-:Y:S01]  /*4190*/  FFMA R61, R61, R77, R60 ;  /* 0x0000004d3d3d7223 */ /* 0x000fe2000000003c */
        /* <DEDUP_REMOVED lines=54> */
[C---:B------:R-:W-:Y:S01]  /*4500*/  FFMA R82, R18.reuse, R90, R81 ;  /* 0x0000005a12527223 */ /* 0x040fe20000000051 */
[----:B------:R-:W-:Y:S01]  /*4510*/  FFMA R68, R87, R67, R68 ;  /* 0x0000004357447223 */ /* 0x000fe20000000044 */
        /* <DEDUP_REMOVED lines=12> */
[----:B------:R-:W3:Y:S01]  /*45e0*/  LDS.128 R16, [R0.X4+UR5+0x1110] ;  /* 0x0011100500107984 */ /* 0x000ee20008004c00 */
[C---:B------:R-:W-:Y:S01]  /*45f0*/  FFMA R119, R21.reuse, R45, R200 ;  /* 0x0000002d15777223 */ /* 0x040fe200000000c8 */
        /* <DEDUP_REMOVED lines=22> */
[C---:B--2---:R-:W-:Y:S01]  /*4760*/  FFMA R194, R12.reuse, R64, R194 ;  /* 0x000000400cc27223 */ /* 0x044fe200000000c2 */
        /* <DEDUP_REMOVED lines=31> */
[-C--:B------:R-:W-:Y:S01]  /*4960*/  FFMA R87, R87, R91.reuse, R86 ;  /* 0x0000005b57577223 */ /* 0x080fe20000000056 */
[C---:B------:R-:W-:Y:S01]  /*4970*/  FFMA R162, R18.reuse, R78, R17 ;  /* 0x0000004e12a27223 */ /* 0x040fe20000000011 */
[C---:B------:R-:W-:Y:S01]  /*4980*/  FFMA R189, R19.reuse, R91, R16 ;  /* 0x0000005b13bd7223 */ /* 0x040fe20000000010 */
[----:B------:R-:W-:Y:S01]  /*4990*/  FFMA R18, R18, R46, R119 ;  /* 0x0000002e12127223 */ /* 0x000fe20000000077 */
        /* <DEDUP_REMOVED lines=25> */
[----:B------:R-:W2:Y:S01]  /*4b30*/  LDS.128 R20, [R0.X4+UR5+0x1990] ;  /* 0x0019900500147984 */ /* 0x000ea20008004c00 */
[C---:B------:R-:W-:Y:S01]  /*4b40*/  FFMA R85, R5.reuse, R65, R182 ;  /* 0x0000004105557223 */ /* 0x040fe200000000b6 */
[C---:B------:R-:W-:Y:S01]  /*4b50*/  FFMA R119, R5.reuse, R45, R180 ;  /* 0x0000002d05777223 */ /* 0x040fe200000000b4 */
[----:B------:R-:W-:Y:S01]  /*4b60*/  FFMA R5, R5, R77, R4 ;  /* 0x0000004d05057223 */ /* 0x000fe20000000004 */
[C---:B------:R-:W-:Y:S01]  /*4b70*/  FFMA R154, R6.reuse, R90, R117 ;  /* 0x0000005a069a7223 */ /* 0x040fe20000000075 */
[----:B------:R-:W-:Y:S01]  /*4b80*/  FFMA R4, R6, R66, R85 ;  /* 0x0000004206047223 */ /* 0x000fe20000000055 */
[----:B---3--:R-:W-:Y:S01]  /*4b90*/  FFMA R178, R12, R64, R178 ;  /* 0x000000400cb27223 */ /* 0x008fe200000000b2 */
        /* <DEDUP_REMOVED lines=15> */
[----:B------:R-:W-:-:S02]  /*4c90*/  FFMA R150, R14, R90, R117 ;  /* 0x0000005a0e967223 */ /* 0x000fc40000000075 */
        /* <DEDUP_REMOVED lines=16> */
[----:B------:R-:W-:Y:S01]  /*4da0*/  FFMA R146, R18, R90, R117 ;  /* 0x0000005a12927223 */ /* 0x000fe20000000075 */
[----:B--2---:R-:W-:Y:S01]  /*4db0*/  FFMA R170, R20, R64, R170 ;  /* 0x0000004014aa7223 */ /* 0x004fe200000000aa */
        /* <DEDUP_REMOVED lines=16> */
[C---:B---3--:R-:W-:Y:S01]  /*4ec0*/  FFMA R166, R4.reuse, R64, R166 ;  /* 0x0000004004a67223 */ /* 0x048fe200000000a6 */
[----:B------:R-:W-:Y:S01]  /*4ed0*/  FFMA R164, R4, R44, R164 ;  /* 0x0000002c04a47223 */ /* 0x000fe200000000a4 */
[----:B------:R-:W-:Y:S01]  /*4ee0*/  FFMA R140, R22, R78, R21 ;  /* 0x0000004e168c7223 */ /* 0x000fe20000000015 */
[----:B------:R-:W-:Y:S01]  /*4ef0*/  FFMA R141, R23, R67, R20 ;  /* 0x00000043178d7223 */ /* 0x000fe20000000014 */
        /* <DEDUP_REMOVED lines=45> */
[----:B------:R-:W-:Y:S01]  /*51d0*/  FFMA R17, R17, R77, R34 ;  /* 0x0000004d11117223 */ /* 0x000fe20000000022 */
[----:B------:R-:W-:-:S02]  /*51e0*/  FFMA R130, R18, R66, R35 ;  /* 0x0000004212827223 */ /* 0x000fc40000000023 */
[C---:B------:R-:W-:Y:S01]  /*51f0*/  FFMA R129, R19.reuse, R91, R16 ;  /* 0x0000005b13817223 */ /* 0x040fe20000000010 */
[C---:B------:R-:W-:Y:S01]  /*5200*/  FFMA R128, R18.reuse, R78, R17 ;  /* 0x0000004e12807223 */ /* 0x040fe20000000011 */
[----:B------:R-:W-:Y:S01]  /*5210*/  FFMA R18, R18, R46, R37 ;  /* 0x0000002e12127223 */ /* 0x000fe20000000025 */
[C---:B---3--:R-:W-:Y:S01]  /*5220*/  FFMA R16, R20.reuse, R44, R41 ;  /* 0x0000002c14107223 */ /* 0x048fe20000000029 */
        /* <DEDUP_REMOVED lines=61> */
[----:B------:R-:W3:Y:S01]  /*5600*/  LDS.128 R12, [R0.X4+UR5+0x3090] ;  /* 0x00309005000c7984 */ /* 0x000ee20008004c00 */
        /* <DEDUP_REMOVED lines=39> */
[C---:B---3--:R-:W-:Y:S01]  /*5880*/  FFMA R104, R12.reuse, R88, R104 ;  /* 0x000000580c687223 */ /* 0x048fe20000000068 */
        /* <DEDUP_REMOVED lines=67> */
[C---:B-1----:R-:W-:Y:S01]  /*5cc0*/  FFMA R98, R12.reuse, R44, R98 ;  /* 0x0000002c0c627223 */ /* 0x042fe20000000062 */
        /* <DEDUP_REMOVED lines=12> */
[----:B------:R-:W-:Y:S01]  /*5d90*/  LDS.128 R96, [R9+0x20] ;  /* 0x0000200009607984 */ /* 0x000fe20000000c00 */
[C---:B------:R-:W-:Y:S01]  /*5da0*/  FFMA R120, R14.reuse, R78, R57 ;  /* 0x0000004e0e787223 */ /* 0x040fe20000000039 */
[----:B------:R-:W-:Y:S01]  /*5db0*/  FFMA R14, R14, R66, R13 ;  /* 0x000000420e0e7223 */ /* 0x000fe2000000000d */
[C---:B------:R-:W-:Y:S01]  /*5dc0*/  FFMA R117, R15.reuse, R47, R12 ;  /* 0x0000002f0f757223 */ /* 0x040fe2000000000c */
[----:B------:R-:W-:Y:S01]  /*5dd0*/  LDS.128 R32, [R9+0xa0] ;  /* 0x0000a00009207984 */ /* 0x000fe20000000c00 */
[C---:B--2---:R-:W-:Y:S01]  /*5de0*/  FFMA R12, R16.reuse, R44, R209 ;  /* 0x0000002c100c7223 */ /* 0x044fe200000000d1 */
[C---:B------:R-:W-:Y:S01]  /*5df0*/  FFMA R119, R15.reuse, R67, R14 ;  /* 0x000000430f777223 */ /* 0x040fe2000000000e */
[C---:B------:R-:W-:Y:S01]  /*5e00*/  FFMA R14, R16.reuse, R64, R211 ;  /* 0x00000040100e7223 */ /* 0x040fe200000000d3 */
[----:B------:R-:W1:Y:S01]  /*5e10*/  LDS.128 R100, [R0.X4+UR5+0x20] ;  /* 0x0000200500647984 */ /* 0x000e620008004c00 */
[C---:B------:R-:W-:Y:S01]  /*5e20*/  FFMA R118, R15.reuse, R91, R118 ;  /* 0x0000005b0f767223 */ /* 0x040fe20000000076 */
[----:B------:R-:W-:Y:S01]  /*5e30*/  FFMA R120, R15, R79, R120 ;  /* 0x0000004f0f787223 */ /* 0x000fe20000000078 */
[C---:B------:R-:W-:Y:S01]  /*5e40*/  FFMA R121, R17.reuse, R65, R14 ;  /* 0x0000004111797223 */ /* 0x040fe2000000000e */
[----:B------:R-:W2:Y:S01]  /*5e50*/  LDS.128 R56, [R9+0x1a0] ;  /* 0x0001a00009387984 */ /* 0x000ea20000000c00 */
[C---:B------:R-:W-:Y:S01]  /*5e60*/  FFMA R167, R17.reuse, R45, R12 ;  /* 0x0000002d11a77223 */ /* 0x040fe2000000000c */
[C---:B------:R-:W-:Y:S01]  /*5e70*/  FFMA R210, R16.reuse, R88, R210 ;  /* 0x0000005810d27223 */ /* 0x040fe200000000d2 */
[----:B------:R-:W-:Y:S01]  /*5e80*/  FFMA R208, R16, R76, R208 ;  /* 0x0000004c10d07223 */ /* 0x000fe200000000d0 */
[----:B------:R-:W-:Y:S01]  /*5e90*/  LDS.128 R92, [R9+0x120] ;  /* 0x00012000095c7984 */ /* 0x000fe20000000c00 */
[C---:B------:R-:W-:Y:S01]  /*5ea0*/  FFMA R16, R18.reuse, R46, R167 ;  /* 0x0000002e12107223 */ /* 0x040fe200000000a7 */
[C---:B------:R-:W-:Y:S01]  /*5eb0*/  FFMA R165, R17.reuse, R89, R210 ;  /* 0x0000005911a57223 */ /* 0x040fe200000000d2 */
[----:B------:R-:W-:Y:S01]  /*5ec0*/  FFMA R17, R17, R77, R208 ;  /* 0x0000004d11117223 */ /* 0x000fe200000000d0 */
[----:B------:R-:W4:Y:S01]  /*5ed0*/  LDS.128 R12, [R0.X4+UR5+0xa0] ;  /* 0x0000a005000c7984 */ /* 0x000f220008004c00 */
        /* <DEDUP_REMOVED lines=24> */
[C---:B-1----:R-:W-:Y:S01]  /*6060*/  FFMA R22, R100.reuse, R32, R69 ;  /* 0x0000002064167223 */ /* 0x042fe20000000045 */
[C---:B------:R-:W-:Y:S01]  /*6070*/  FFMA R20, R100.reuse, R96, R3 ;  /* 0x0000006064147223 */ /* 0x040fe20000000003 */
[----:B--2---:R-:W-:-:S02]  /*6080*/  FFMA R68, R100, R56, R68 ;  /* 0x0000003864447223 */ /* 0x004fc40000000044 */
[C---:B------:R-:W-:Y:S01]  /*6090*/  FFMA R45, R101.reuse, R33, R22 ;  /* 0x00000021652d7223 */ /* 0x040fe20000000016 */
[C---:B------:R-:W-:Y:S02]  /*60a0*/  FFMA R47, R101.reuse, R97, R20 ;  /* 0x00000061652f7223 */ /* 0x040fe40000000014 */
[----:B------:R-:W1:Y:S01]  /*60b0*/  LDS.128 R20, [R0.X4+UR5+0x1a0] ;  /* 0x0001a00500147984 */ /* 0x000e620008004c00 */
[----:B------:R-:W-:Y:S01]  /*60c0*/  FFMA R3, R101, R57, R68 ;  /* 0x0000003965037223 */ /* 0x000fe20000000044 */
[C---:B------:R-:W-:Y:S01]  /*60d0*/  FFMA R46, R102.reuse, R34, R45 ;  /* 0x00000022662e7223 */ /* 0x040fe2000000002d */
[----:B------:R-:W-:Y:S01]  /*60e0*/  FFMA R44, R102, R98, R47 ;  /* 0x00000062662c7223 */ /* 0x000fe2000000002f */
[----:B----4-:R-:W-:Y:S01]  /*60f0*/  FFMA R8, R12, R96, R8 ;  /* 0x000000600c087223 */ /* 0x010fe20000000008 */
[----:B------:R-:W-:Y:S01]  /*6100*/  FFMA R64, R102, R58, R3 ;  /* 0x0000003a66407223 */ /* 0x000fe20000000003 */
[C---:B------:R-:W-:Y:S01]  /*6110*/  FFMA R65, R103.reuse, R35, R46 ;  /* 0x0000002367417223 */ /* 0x040fe2000000002e */
[----:B------:R-:W-:Y:S01]  /*6120*/  FFMA R3, R103, R99, R44 ;  /* 0x0000006367037223 */ /* 0x000fe2000000002c */
[C---:B------:R-:W-:Y:S01]  /*6130*/  FFMA R44, R12.reuse, R56, R10 ;  /* 0x000000380c2c7223 */ /* 0x040fe2000000000a */
[C---:B------:R-:W-:Y:S01]  /*6140*/  FFMA R46, R12.reuse, R92, R11 ;  /* 0x0000005c0c2e7223 */ /* 0x040fe2000000000b */
[----:B------:R-:W-:Y:S01]  /*6150*/  FFMA R10, R12, R32, R31 ;  /* 0x000000200c0a7223 */ /* 0x000fe2000000001f */
        /* <DEDUP_REMOVED lines=110> */
[----:B------:R-:W-:Y:S01]  /*6840*/  FFMA R80, R22, R34, R81 ;  /* 0x0000002216507223 */ /* 0x000fe20000000051 */
[----:B---3--:R-:W-:Y:S01]  /*6850*/  FFMA R198, R28, R56, R198 ;  /* 0x000000381cc67223 */ /* 0x008fe200000000c6 */
[----:B------:R-:W-:Y:S01]  /*6860*/  FFMA R81, R23, R95, R20 ;  /* 0x0000005f17517223 */ /* 0x000fe20000000014 */
        /* <DEDUP_REMOVED lines=37> */
[C---:B--2---:R-:W-:Y:S01]  /*6ac0*/  FFMA R14, R16.reuse, R92, R189 ;  /* 0x0000005c100e7223 */ /* 0x044fe200000000bd */
[----:B------:R-:W-:Y:S01]  /*6ad0*/  FFMA R12, R16, R32, R161 ;  /* 0x00000020100c7223 */ /* 0x000fe200000000a1 */
        /* <DEDUP_REMOVED lines=11> */
[C---:B------:R-:W-:Y:S01]  /*6b90*/  FFMA R189, R19.reuse, R95, R16 ;  /* 0x0000005f13bd7223 */ /* 0x040fe20000000010 */
[----:B------:R-:W-:Y:S01]  /*6ba0*/  FFMA R190, R18, R58, R89 ;  /* 0x0000003a12be7223 */ /* 0x000fe20000000059 */
[----:B---3--:R-:W-:Y:S01]  /*6bb0*/  FFMA R158, R20, R56, R158 ;  /* 0x00000038149e7223 */ /* 0x008fe2000000009e */
[----:B------:R-:W-:Y:S01]  /*6bc0*/  FFMA R88, R18, R98, R17 ;  /* 0x0000006212587223 */ /* 0x000fe20000000011 */
[C---:B------:R-:W-:Y:S01]  /*6bd0*/  FFMA R160, R20.reuse, R92, R160 ;  /* 0x0000005c14a07223 */ /* 0x040fe200000000a0 */
        /* <DEDUP_REMOVED lines=29> */
[-C--:B------:R-:W-:Y:S01]  /*6db0*/  FFMA R103, R103, R95.reuse, R102 ;  /* 0x0000005f67677223 */ /* 0x080fe20000000066 */
        /* <DEDUP_REMOVED lines=32> */
[----:B------:R-:W-:-:S02]  /*6fc0*/  FFMA R121, R17, R93, R146 ;  /* 0x0000005d11797223 */ /* 0x000fc40000000092 */
[----:B------:R-:W-:Y:S01]  /*6fd0*/  FFMA R17, R17, R97, R144 ;  /* 0x0000006111117223 */ /* 0x000fe20000000090 */
        /* <DEDUP_REMOVED lines=86> */
[C---:B------:R-:W-:Y:S01]  /*7540*/  FFMA R165, R23.reuse, R35, R20 ;  /* 0x0000002317a57223 */ /* 0x040fe20000000014 */
[----:B------:R-:W-:Y:S01]  /*7550*/  FFMA R166, R22, R94, R125 ;  /* 0x0000005e16a67223 */ /* 0x000fe2000000007d */
[C---:B---3--:R-:W-:Y:S01]  /*7560*/  FFMA R20, R24.reuse, R56, R6 ;  /* 0x0000003818147223 */ /* 0x048fe20000000006 */
[----:B------:R-:W-:Y:S01]  /*7570*/  FFMA R6, R24, R92, R4 ;  /* 0x0000005c18067223 */ /* 0x000fe20000000004 */
[----:B------:R-:W-:Y:S01]  /*7580*/  FFMA R22, R22, R98, R21 ;  /* 0x0000006216167223 */ /* 0x000fe20000000015 */
        /* <DEDUP_REMOVED lines=79> */
[----:B------:R-:W1:Y:S01]  /*7a80*/  LDS.128 R4, [R0.X4+UR5+0x31a0] ;  /* 0x0031a00500047984 */ /* 0x000e620008004c00 */
[C---:B------:R-:W-:Y:S01]  /*7a90*/  FFMA R148, R22.reuse, R58, R25 ;  /* 0x0000003a16947223 */ /* 0x040fe20000000019 */
[----:B------:R-:W-:Y:S01]  /*7aa0*/  FFMA R146, R22, R34, R37 ;  /* 0x0000002216927223 */ /* 0x000fe20000000025 */
[C---:B--2---:R-:W-:Y:S01]  /*7ab0*/  FFMA R86, R12.reuse, R56, R86 ;  /* 0x000000380c567223 */ /* 0x044fe20000000056 */
[C---:B------:R-:W-:Y:S01]  /*7ac0*/  FFMA R104, R12.reuse, R92, R104 ;  /* 0x0000005c0c687223 */ /* 0x040fe20000000068 */
        /* <DEDUP_REMOVED lines=23> */
[C---:B------:R-:W-:Y:S01]  /*7c40*/  FFMA R27, R17.reuse, R93, R14 ;  /* 0x0000005d111b7223 */ /* 0x040fe2000000000e */
[----:B------:R-:W-:Y:S01]  /*7c50*/  FFMA R108, R16, R96, R108 ;  /* 0x00000060106c7223 */ /* 0x000fe2000000006c */
[----:B------:R-:W3:Y:S01]  /*7c60*/  LDS.128 R12, [R0.X4+UR5+0x38a0] ;  /* 0x0038a005000c7984 */ /* 0x000ee20008004c00 */
        /* <DEDUP_REMOVED lines=37> */
[-C--:B------:R-:W-:Y:S01]  /*7ec0*/  FFMA R7, R7, R99.reuse, R24 ;  /* 0x0000006307077223 */ /* 0x080fe20000000018 */
[----:B------:R-:W-:Y:S01]  /*7ed0*/  FFMA R22, R22, R34, R21 ;  /* 0x0000002216167223 */ /* 0x000fe20000000015 */
[C---:B------:R-:W-:Y:S01]  /*7ee0*/  FFMA R53, R23.reuse, R99, R20 ;  /* 0x0000006317357223 */ /* 0x040fe20000000014 */
[----:B------:R-:W2:Y:S01]  /*7ef0*/  LDS.128 R24, [R0.X4+UR5+0x39a0] ;  /* 0x0039a00500187984 */ /* 0x000ea20008004c00 */
[C---:B---3--:R-:W-:Y:S01]  /*7f00*/  FFMA R20, R12.reuse, R32, R117 ;  /* 0x000000200c147223 */ /* 0x048fe20000000075 */
        /* <DEDUP_REMOVED lines=16> */
[----:B------:R-:W-:Y:S02]  /*8010*/  LDS.128 R20, [R9+0xb0] ;  /* 0x0000b00009147984 */ /* 0x000fe40000000c00 */
[C---:B------:R-:W-:Y:S01]  /*8020*/  FFMA R13, R15.reuse, R59, R14 ;  /* 0x0000003b0f0d7223 */ /* 0x040fe2000000000e */
[C---:B------:R-:W-:Y:S01]  /*8030*/  FFMA R14, R15.reuse, R35, R84 ;  /* 0x000000230f0e7223 */ /* 0x040fe20000000054 */
[----:B------:R-:W3:Y:S01]  /*8040*/  LDS.128 R104, [R0.X4+UR5+0x30] ;  /* 0x0000300500687984 */ /* 0x000ee20008004c00 */
[----:B------:R-:W-:Y:S01]  /*8050*/  FFMA R15, R15, R99, R54 ;  /* 0x000000630f0f7223 */ /* 0x000fe20000000036 */
[C---:B-1----:R-:W-:Y:S01]  /*8060*/  FFMA R84, R16.reuse, R56, R209 ;  /* 0x0000003810547223 */ /* 0x042fe200000000d1 */
[C---:B------:R-:W-:Y:S01]  /*8070*/  FFMA R208, R16.reuse, R92, R208 ;  /* 0x0000005c10d07223 */ /* 0x040fe200000000d0 */
[----:B------:R-:W1:Y:S01]  /*8080*/  LDS.128 R36, [R9+0x130] ;  /* 0x0001300009247984 */ /* 0x000e620000000c00 */
[C---:B------:R-:W-:Y:S01]  /*8090*/  FFMA R54, R16.reuse, R32, R207 ;  /* 0x0000002010367223 */ /* 0x040fe200000000cf */
[----:B------:R-:W-:Y:S01]  /*80a0*/  FFMA R206, R16, R96, R206 ;  /* 0x0000006010ce7223 */ /* 0x000fe200000000ce */
[C---:B------:R-:W-:Y:S01]  /*80b0*/  FFMA R55, R17.reuse, R57, R84 ;  /* 0x0000003911377223 */ /* 0x040fe20000000054 */
[----:B------:R-:W4:Y:S01]  /*80c0*/  LDS.128 R48, [R9+0x1b0] ;  /* 0x0001b00009307984 */ /* 0x000f220000000c00 */
[C---:B------:R-:W-:Y:S01]  /*80d0*/  FFMA R85, R17.reuse, R93, R208 ;  /* 0x0000005d11557223 */ /* 0x040fe200000000d0 */
[C---:B------:R-:W-:Y:S01]  /*80e0*/  FFMA R113, R17.reuse, R33, R54 ;  /* 0x0000002111717223 */ /* 0x040fe20000000036 */
[----:B------:R-:W-:Y:S01]  /*80f0*/  FFMA R17, R17, R97, R206 ;  /* 0x0000006111117223 */ /* 0x000fe200000000ce */
[----:B------:R-:W5:Y:S01]  /*8100*/  LDS.128 R108, [R0.X4+UR5+0xb0] ;  /* 0x0000b005006c7984 */ /* 0x000f620008004c00 */
[C---:B------:R-:W-:Y:S01]  /*8110*/  FFMA R54, R18.reuse, R58, R55 ;  /* 0x0000003a12367223 */ /* 0x040fe20000000037 */
[C---:B------:R-:W-:Y:S01]  /*8120*/  FFMA R16, R18.reuse, R34, R113 ;  /* 0x0000002212107223 */ /* 0x040fe20000000071 */
        /* <DEDUP_REMOVED lines=24> */
[C---:B---3--:R-:W-:Y:S01]  /*82b0*/  FFMA R26, R104.reuse, R20, R65 ;  /* 0x00000014681a7223 */ /* 0x048fe20000000041 */
[----:B------:R-:W-:-:S03]  /*82c0*/  FFMA R24, R104, R40, R3 ;  /* 0x0000002868187223 */ /* 0x000fc60000000003 */
[C---:B------:R-:W-:Y:S01]  /*82d0*/  FFMA R33, R105.reuse, R21, R26 ;  /* 0x0000001569217223 */ /* 0x040fe2000000001a */
[C---:B------:R-:W-:Y:S01]  /*82e0*/  FFMA R35, R105.reuse, R41, R24 ;  /* 0x0000002969237223 */ /* 0x040fe20000000018 */
[----:B-1----:R-:W-:Y:S01]  /*82f0*/  FFMA R32, R104, R36, R103 ;  /* 0x0000002468207223 */ /* 0x002fe20000000067 */
[----:B------:R-:W1:Y:S01]  /*8300*/  LDS.128 R24, [R0.X4+UR5+0x1b0] ;  /* 0x0001b00500187984 */ /* 0x000e620008004c00 */
[----:B------:R-:W-:Y:S01]  /*8310*/  FFMA R114, R106, R22, R33 ;  /* 0x000000166a727223 */ /* 0x000fe20000000021 */
[----:B----4-:R-:W-:Y:S01]  /*8320*/  FFMA R64, R104, R48, R64 ;  /* 0x0000003068407223 */ /* 0x010fe20000000040 */
[----:B------:R-:W-:Y:S01]  /*8330*/  FFMA R3, R105, R37, R32 ;  /* 0x0000002569037223 */ /* 0x000fe20000000020 */
[----:B------:R-:W-:Y:S01]  /*8340*/  FFMA R32, R106, R42, R35 ;  /* 0x0000002a6a207223 */ /* 0x000fe20000000023 */
[C---:B-----5:R-:W-:Y:S01]  /*8350*/  FFMA R8, R108.reuse, R36, R8 ;  /* 0x000000246c087223 */ /* 0x060fe20000000008 */
[----:B------:R-:W-:Y:S01]  /*8360*/  FFMA R10, R108, R20, R10 ;  /* 0x000000146c0a7223 */ /* 0x000fe2000000000a */
[----:B------:R-:W-:Y:S01]  /*8370*/  FFMA R34, R106, R38, R3 ;  /* 0x000000266a227223 */ /* 0x000fe20000000003 */
[----:B------:R-:W-:Y:S01]  /*8380*/  FFMA R113, R107, R43, R32 ;  /* 0x0000002b6b717223 */ /* 0x000fe20000000020 */
[----:B------:R-:W-:Y:S01]  /*8390*/  FFMA R32, R108, R48, R11 ;  /* 0x000000306c207223 */ /* 0x000fe2000000000b */
[----:B------:R-:W-:Y:S01]  /*83a0*/  FFMA R11, R109, R37, R8 ;  /* 0x000000256d0b7223 */ /* 0x000fe20000000008 */
[----:B------:R-:W-:Y:S01]  /*83b0*/  FFMA R115, R107, R39, R34 ;  /* 0x000000276b737223 */ /* 0x000fe20000000022 */
[C---:B------:R-:W-:Y:S01]  /*83c0*/  FFMA R55, R109.reuse, R21, R10 ;  /* 0x000000156d377223 */ /* 0x040fe2000000000a */
[----:B------:R-:W-:Y:S01]  /*83d0*/  FFMA R3, R109, R49, R32 ;  /* 0x000000316d037223 */ /* 0x000fe20000000020 */
[C---:B------:R-:W-:Y:S01]  /*83e0*/  FFMA R10, R110.reuse, R38, R11 ;  /* 0x000000266e0a7223 */ /* 0x040fe2000000000b */
[----:B------:R-:W3:Y:S01]  /*83f0*/  LDS.128 R32, [R0.X4+UR5+0x830] ;  /* 0x0008300500207984 */ /* 0x000ee20008004c00 */
[C---:B------:R-:W-:Y:S01]  /*8400*/  FFMA R8, R110.reuse, R22, R55 ;  /* 0x000000166e087223 */ /* 0x040fe20000000037 */
[----:B------:R-:W-:Y:S01]  /*8410*/  FFMA R54, R110, R50, R3 ;  /* 0x000000326e367223 */ /* 0x000fe20000000003 */
[----:B------:R-:W-:Y:S01]  /*8420*/  FFMA R11, R111, R39, R10 ;  /* 0x000000276f0b7223 */ /* 0x000fe2000000000a */
[----:B------:R-:W-:Y:S01]  /*8430*/  FFMA R105, R105, R49, R64 ;  /* 0x0000003169697223 */ /* 0x000fe20000000040 */
        /* <DEDUP_REMOVED lines=67> */
[----:B-1----:R-:W-:Y:S01]  /*8870*/  FFMA R10, R60, R20, R75 ;  /* 0x000000143c0a7223 */ /* 0x002fe2000000004b */
        /* <DEDUP_REMOVED lines=12> */
[----:B------:R-:W4:Y:S01]  /*8940*/  LDS.128 R76, [R0.X4+UR5+0x1130] ;  /* 0x00113005004c7984 */ /* 0x000f220008004c00 */
[----:B--2---:R-:W-:Y:S01]  /*8950*/  FFMA R10, R64, R36, R81 ;  /* 0x00000024400a7223 */ /* 0x004fe20000000051 */
[----:B------:R-:W-:Y:S01]  /*8960*/  FFMA R54, R62, R38, R55 ;  /* 0x000000263e367223 */ /* 0x000fe20000000037 */
[----:B------:R-:W-:Y:S01]  /*8970*/  FFMA R80, R64, R20, R80 ;  /* 0x0000001440507223 */ /* 0x000fe20000000050 */
[----:B------:R-:W-:Y:S01]  /*8980*/  FFMA R62, R62, R42, R61 ;  /* 0x0000002a3e3e7223 */ /* 0x000fe2000000003d */
[----:B------:R-:W-:Y:S01]  /*8990*/  FFMA R82, R64, R48, R82 ;  /* 0x0000003040527223 */ /* 0x000fe20000000052 */
[C---:B------:R-:W-:Y:S01]  /*89a0*/  FFMA R61, R65.reuse, R37, R10 ;  /* 0x00000025413d7223 */ /* 0x040fe2000000000a */
[----:B------:R-:W-:Y:S01]  /*89b0*/  FFMA R81, R65, R21, R80 ;  /* 0x0000001541517223 */ /* 0x000fe20000000050 */
        /* <DEDUP_REMOVED lines=8> */
[----:B------:R-:W-:Y:S01]  /*8a40*/  FFMA R57, R67, R39, R10 ;  /* 0x0000002743397223 */ /* 0x000fe2000000000a */
[----:B------:R-:W2:Y:S01]  /*8a50*/  LDS.128 R80, [R0.X4+UR5+0x11b0] ;  /* 0x0011b00500507984 */ /* 0x000ea20008004c00 */
[C---:B---3--:R-:W-:Y:S01]  /*8a60*/  FFMA R10, R68.reuse, R36, R29 ;  /* 0x00000024440a7223 */ /* 0x048fe2000000001d */
[C---:B------:R-:W-:Y:S01]  /*8a70*/  FFMA R30, R68.reuse, R48, R30 ;  /* 0x00000030441e7223 */ /* 0x040fe2000000001e */
[C---:B------:R-:W-:Y:S01]  /*8a80*/  FFMA R28, R68.reuse, R20, R28 ;  /* 0x00000014441c7223 */ /* 0x040fe2000000001c */
[----:B------:R-:W-:Y:S01]  /*8a90*/  FFMA R68, R68, R40, R31 ;  /* 0x0000002844447223 */ /* 0x000fe2000000001f */
[C---:B------:R-:W-:Y:S01]  /*8aa0*/  FFMA R31, R69.reuse, R37, R10 ;  /* 0x00000025451f7223 */ /* 0x040fe2000000000a */
[----:B------:R-:W-:Y:S01]  /*8ab0*/  FFMA R29, R69, R49, R30 ;  /* 0x00000031451d7223 */ /* 0x000fe2000000001e */
[----:B------:R-:W-:Y:S01]  /*8ac0*/  FFMA R65, R65, R41, R64 ;  /* 0x0000002941417223 */ /* 0x000fe20000000040 */
[----:B------:R-:W-:Y:S01]  /*8ad0*/  FFMA R61, R69, R21, R28 ;  /* 0x00000015453d7223 */ /* 0x000fe2000000001c */
        /* <DEDUP_REMOVED lines=8> */
[-C--:B------:R-:W-:Y:S01]  /*8b60*/  FFMA R28, R70, R22.reuse, R61 ;  /* 0x00000016461c7223 */ /* 0x080fe2000000003d */
[C---:B------:R-:W-:Y:S01]  /*8b70*/  FFMA R65, R73.reuse, R21, R10 ;  /* 0x0000001549417223 */ /* 0x040fe2000000000a */
[----:B------:R-:W1:Y:S01]  /*8b80*/  LDS.128 R84, [R0.X4+UR5+0x1830] ;  /* 0x0018300500547984 */ /* 0x000e620008004c00 */
        /* <DEDUP_REMOVED lines=8> */
[C---:B------:R-:W-:Y:S01]  /*8c10*/  FFMA R60, R74.reuse, R38, R61 ;  /* 0x000000264a3c7223 */ /* 0x040fe2000000003d */
[----:B------:R-:W-:Y:S01]  /*8c20*/  FFMA R62, R74, R42, R73 ;  /* 0x0000002a4a3e7223 */ /* 0x000fe20000000049 */
[C---:B------:R-:W-:Y:S01]  /*8c30*/  FFMA R31, R75.reuse, R23, R10 ;  /* 0x000000174b1f7223 */ /* 0x040fe2000000000a */
[C---:B----4-:R-:W-:Y:S01]  /*8c40*/  FFMA R190, R76.reuse, R48, R190 ;  /* 0x000000304cbe7223 */ /* 0x050fe200000000be */
[C---:B------:R-:W-:Y:S01]  /*8c50*/  FFMA R10, R76.reuse, R36, R189 ;  /* 0x000000244c0a7223 */ /* 0x040fe200000000bd */
[C---:B------:R-:W-:Y:S01]  /*8c60*/  FFMA R188, R76.reuse, R20, R188 ;  /* 0x000000144cbc7223 */ /* 0x040fe200000000bc */
        /* <DEDUP_REMOVED lines=28> */
[----:B------:R-:W2:Y:S01]  /*8e30*/  LDS.128 R76, [R0.X4+UR5+0x1930] ;  /* 0x00193005004c7984 */ /* 0x000ea20008004c00 */
[----:B------:R-:W-:Y:S01]  /*8e40*/  FFMA R106, R106, R50, R105 ;  /* 0x000000326a6a7223 */ /* 0x000fe20000000069 */
[----:B------:R-:W-:Y:S01]  /*8e50*/  FFMA R110, R110, R42, R109 ;  /* 0x0000002a6e6e7223 */ /* 0x000fe2000000006d */
[C---:B------:R-:W-:Y:S01]  /*8e60*/  FFMA R69, R81.reuse, R49, R70 ;  /* 0x0000003151457223 */ /* 0x040fe20000000046 */
[C---:B------:R-:W-:Y:S01]  /*8e70*/  FFMA R89, R81.reuse, R37, R186 ;  /* 0x0000002551597223 */ /* 0x040fe200000000ba */
[C---:B------:R-:W-:Y:S01]  /*8e80*/  FFMA R93, R81.reuse, R21, R10 ;  /* 0x00000015515d7223 */ /* 0x040fe2000000000a */
[----:B------:R-:W-:Y:S01]  /*8e90*/  FFMA R81, R81, R41, R80 ;  /* 0x0000002951517223 */ /* 0x000fe20000000050 */
[-C--:B------:R-:W-:Y:S01]  /*8ea0*/  FFMA R114, R107, R23.reuse, R114 ;  /* 0x000000176b727223 */ /* 0x080fe20000000072 */
        /* <DEDUP_REMOVED lines=110> */
[C---:B-1----:R-:W-:Y:S01]  /*9590*/  FFMA R170, R76.reuse, R48, R170 ;  /* 0x000000304caa7223 */ /* 0x042fe200000000aa */
[C---:B------:R-:W-:Y:S01]  /*95a0*/  FFMA R10, R76.reuse, R36, R169 ;  /* 0x000000244c0a7223 */ /* 0x040fe200000000a9 */
[C---:B------:R-:W-:Y:S01]  /*95b0*/  FFMA R168, R76.reuse, R20, R168 ;  /* 0x000000144ca87223 */ /* 0x040fe200000000a8 */
[----:B------:R-:W-:Y:S01]  /*95c0*/  FFMA R76, R76, R40, R91 ;  /* 0x000000284c4c7223 */ /* 0x000fe2000000005b */
[----:B------:R-:W-:Y:S01]  /*95d0*/  FFMA R134, R74, R42, R73 ;  /* 0x0000002a4a867223 */ /* 0x000fe20000000049 */
[----:B------:R-:W1:Y:S01]  /*95e0*/  LDS.128 R88, [R0.X4+UR5+0x28b0] ;  /* 0x0028b00500587984 */ /* 0x000e620008004c00 */
[----:B------:R-:W-:Y:S01]  /*95f0*/  FFMA R118, R75, R51, R118 ;  /* 0x000000334b767223 */ /* 0x000fe20000000076 */
[----:B------:R-:W-:Y:S01]  /*9600*/  FFMA R69, R77, R49, R170 ;  /* 0x000000314d457223 */ /* 0x000fe200000000aa */
[----:B------:R-:W-:Y:S01]  /*9610*/  FFMA R134, R75, R43, R134 ;  /* 0x0000002b4b867223 */ /* 0x000fe20000000086 */
[C---:B------:R-:W-:Y:S01]  /*9620*/  FFMA R73, R77.reuse, R37, R10 ;  /* 0x000000254d497223 */ /* 0x040fe2000000000a */
[C---:B------:R-:W-:Y:S01]  /*9630*/  FFMA R75, R77.reuse, R21, R168 ;  /* 0x000000154d4b7223 */ /* 0x040fe200000000a8 */
[----:B------:R-:W-:Y:S01]  /*9640*/  FFMA R77, R77, R41, R76 ;  /* 0x000000294d4d7223 */ /* 0x000fe2000000004c */
[----:B---3--:R-:W-:Y:S01]  /*9650*/  FFMA R72, R80, R48, R167 ;  /* 0x0000003050487223 */ /* 0x008fe200000000a7 */
[C---:B------:R-:W-:Y:S01]  /*9660*/  FFMA R98, R78.reuse, R50, R69 ;  /* 0x000000324e627223 */ /* 0x040fe20000000045 */
[C---:B------:R-:W-:Y:S01]  /*9670*/  FFMA R10, R78.reuse, R38, R73 ;  /* 0x000000264e0a7223 */ /* 0x040fe20000000049 */
[C---:B------:R-:W-:Y:S01]  /*9680*/  FFMA R124, R78.reuse, R22, R75 ;  /* 0x000000164e7c7223 */ /* 0x040fe2000000004b */
[----:B------:R-:W-:Y:S01]  /*9690*/  FFMA R78, R78, R42, R77 ;  /* 0x0000002a4e4e7223 */ /* 0x000fe2000000004d */
[----:B------:R-:W-:Y:S01]  /*96a0*/  FFMA R77, R81, R49, R72 ;  /* 0x00000031514d7223 */ /* 0x000fe20000000048 */
[C---:B------:R-:W-:Y:S01]  /*96b0*/  FFMA R166, R80.reuse, R36, R166 ;  /* 0x0000002450a67223 */ /* 0x040fe200000000a6 */
[----:B------:R-:W3:Y:S01]  /*96c0*/  LDS.128 R72, [R0.X4+UR5+0x2930] ;  /* 0x0029300500487984 */ /* 0x000ee20008004c00 */
        /* <DEDUP_REMOVED lines=78> */
[----:B------:R-:W-:Y:S01]  /*9bb0*/  FFMA R174, R78, R50, R89 ;  /* 0x000000324eae7223 */ /* 0x000fe20000000059 */
[C---:B-1----:R-:W-:Y:S01]  /*9bc0*/  FFMA R146, R80.reuse, R20, R146 ;  /* 0x0000001450927223 */ /* 0x042fe20000000092 */
[C---:B------:R-:W-:Y:S01]  /*9bd0*/  FFMA R148, R80.reuse, R48, R148 ;  /* 0x0000003050947223 */ /* 0x040fe20000000094 */
        /* <DEDUP_REMOVED lines=27> */
[----:B------:R-:W-:-:S02]  /*9d90*/  FFMA R89, R85, R49, R144 ;  /* 0x0000003155597223 */ /* 0x000fc40000000090 */
[C---:B------:R-:W-:Y:S01]  /*9da0*/  FFMA R93, R85.reuse, R21, R142 ;  /* 0x00000015555d7223 */ /* 0x040fe2000000008e */
[----:B------:R-:W-:Y:S01]  /*9db0*/  FFMA R85, R85, R41, R84 ;  /* 0x0000002955557223 */ /* 0x000fe20000000054 */
[C---:B------:R-:W-:Y:S01]  /*9dc0*/  FFMA R168, R86.reuse, R50, R89 ;  /* 0x0000003256a87223 */ /* 0x040fe20000000059 */
[C---:B------:R-:W-:Y:S01]  /*9dd0*/  FFMA R84, R86.reuse, R38, R91 ;  /* 0x0000002656547223 */ /* 0x040fe2000000005b */
[----:B------:R-:W-:Y:S01]  /*9de0*/  FFMA R166, R86, R22, R93 ;  /* 0x0000001656a67223 */ /* 0x000fe2000000005d */
[----:B------:R-:W4:Y:S01]  /*9df0*/  LDS.128 R88, [R0.X4+UR5+0x38b0] ;  /* 0x0038b00500587984 */ /* 0x000f220008004c00 */
[----:B--2---:R-:W-:Y:S01]  /*9e00*/  FFMA R138, R72, R20, R138 ;  /* 0x00000014488a7223 */ /* 0x004fe2000000008a */
[----:B------:R-:W-:Y:S01]  /*9e10*/  FFMA R156, R86, R42, R85 ;  /* 0x0000002a569c7223 */ /* 0x000fe20000000055 */
[----:B------:R-:W-:Y:S01]  /*9e20*/  FFMA R167, R87, R39, R84 ;  /* 0x0000002757a77223 */ /* 0x000fe20000000054 */
        /* <DEDUP_REMOVED lines=15> */
[----:B------:R-:W-:Y:S01]  /*9f20*/  FFMA R163, R75, R23, R72 ;  /* 0x000000174ba37223 */ /* 0x000fe20000000048 */
[C---:B------:R-:W-:Y:S01]  /*9f30*/  FFMA R72, R76.reuse, R40, R7 ;  /* 0x000000284c487223 */ /* 0x040fe20000000007 */
[C---:B------:R-:W-:Y:S01]  /*9f40*/  FFMA R136, R76.reuse, R48, R136 ;  /* 0x000000304c887223 */ /* 0x040fe20000000088 */
[----:B------:R-:W-:Y:S01]  /*9f50*/  FFMA R4, R76, R20, R4 ;  /* 0x000000144c047223 */ /* 0x000fe20000000004 */
[----:B------:R-:W1:Y:S01]  /*9f60*/  LDS.128 R92, [R0.X4+UR5+0x3930] ;  /* 0x00393005005c7984 */ /* 0x000e620008004c00 */
        /* <DEDUP_REMOVED lines=8> */
[C---:B---3--:R-:W-:Y:S01]  /*9ff0*/  FFMA R52, R80.reuse, R48, R52 ;  /* 0x0000003050347223 */ /* 0x048fe20000000034 */
[----:B------:R-:W-:Y:S01]  /*a000*/  FFMA R6, R80, R36, R6 ;  /* 0x0000002450067223 */ /* 0x000fe20000000006 */
[----:B------:R-:W-:Y:S01]  /*a010*/  FFMA R162, R78, R50, R7 ;  /* 0x000000324ea27223 */ /* 0x000fe20000000007 */
        /* <DEDUP_REMOVED lines=11> */
[C---:B----4-:R-:W-:Y:S01]  /*a0d0*/  FFMA R14, R88.reuse, R20, R14 ;  /* 0x00000014580e7223 */ /* 0x050fe2000000000e */
[C---:B------:R-:W-:Y:S01]  /*a0e0*/  FFMA R12, R88.reuse, R36, R12 ;  /* 0x00000024580c7223 */ /* 0x040fe2000000000c */
[----:B------:R-:W-:Y:S01]  /*a0f0*/  FFMA R147, R83, R43, R52 ;  /* 0x0000002b53937223 */ /* 0x000fe20000000034 */
[C---:B------:R-:W-:Y:S01]  /*a100*/  FFMA R52, R88.reuse, R40, R15 ;  /* 0x0000002858347223 */ /* 0x040fe2000000000f */
[----:B------:R-:W-:Y:S01]  /*a110*/  FFMA R88, R88, R48, R13 ;  /* 0x0000003058587223 */ /* 0x000fe2000000000d */
[----:B------:R-:W-:Y:S01]  /*a120*/  FFMA R82, R82, R22, R81 ;  /* 0x0000001652527223 */ /* 0x000fe20000000051 */
[C---:B------:R-:W-:Y:S01]  /*a130*/  FFMA R15, R89.reuse, R21, R14 ;  /* 0x00000015590f7223 */ /* 0x040fe2000000000e */
[C---:B------:R-:W-:Y:S01]  /*a140*/  FFMA R13, R89.reuse, R37, R12 ;  /* 0x00000025590d7223 */ /* 0x040fe2000000000c */
[C---:B------:R-:W-:Y:S01]  /*a150*/  FFMA R154, R78.reuse, R42, R75 ;  /* 0x0000002a4e9a7223 */ /* 0x040fe2000000004b */
[-C--:B------:R-:W-:Y:S01]  /*a160*/  FFMA R160, R78, R22.reuse, R77 ;  /* 0x000000164ea07223 */ /* 0x080fe2000000004d */
        /* <DEDUP_REMOVED lines=9> */
[----:B------:R-:W-:Y:S01]  /*a200*/  LDS.128 R72, [R9+0xc0] ;  /* 0x0000c00009487984 */ /* 0x000fe20000000c00 */
[----:B------:R-:W-:Y:S01]  /*a210*/  FFMA R89, R89, R49, R88 ;  /* 0x0000003159597223 */ /* 0x000fe20000000058 */
[----:B-1----:R-:W-:Y:S01]  /*a220*/  FFMA R88, R92, R48, R199 ;  /* 0x000000305c587223 */ /* 0x002fe200000000c7 */
[C---:B------:R-:W-:Y:S01]  /*a230*/  FFMA R146, R90.reuse, R42, R53 ;  /* 0x0000002a5a927223 */ /* 0x040fe20000000035 */
[----:B------:R-:W-:Y:S01]  /*a240*/  LDS.128 R80, [R9+0x140] ;  /* 0x0001400009507984 */ /* 0x000fe20000000c00 */
[----:B------:R-:W-:Y:S01]  /*a250*/  FFMA R150, R90, R50, R89 ;  /* 0x000000325a967223 */ /* 0x000fe20000000059 */
[C---:B------:R-:W-:Y:S01]  /*a260*/  FFMA R149, R91.reuse, R39, R52 ;  /* 0x000000275b957223 */ /* 0x040fe20000000034 */
[C---:B------:R-:W-:Y:S01]  /*a270*/  FFMA R148, R91.reuse, R23, R148 ;  /* 0x000000175b947223 */ /* 0x040fe20000000094 */
[----:B------:R-:W-:Y:S01]  /*a280*/  LDS.128 R76, [R9+0x40] ;  /* 0x00004000094c7984 */ /* 0x000fe20000000c00 */
[C---:B------:R-:W-:Y:S01]  /*a290*/  FFMA R150, R91.reuse, R51, R150 ;  /* 0x000000335b967223 */ /* 0x040fe20000000096 */
[----:B------:R-:W-:Y:S01]  /*a2a0*/  FFMA R146, R91, R43, R146 ;  /* 0x0000002b5b927223 */ /* 0x000fe20000000092 */
[C---:B------:R-:W-:Y:S01]  /*a2b0*/  FFMA R53, R93.reuse, R49, R88 ;  /* 0x000000315d357223 */ /* 0x040fe20000000058 */
[----:B------:R-:W1:Y:S01]  /*a2c0*/  LDS.128 R12, [R0.X4+UR5+0x40] ;  /* 0x00004005000c7984 */ /* 0x000e620008004c00 */
[C---:B------:R-:W-:Y:S01]  /*a2d0*/  FFMA R198, R92.reuse, R36, R198 ;  /* 0x000000245cc67223 */ /* 0x040fe200000000c6 */
[C---:B------:R-:W-:Y:S01]  /*a2e0*/  FFMA R52, R92.reuse, R20, R197 ;  /* 0x000000145c347223 */ /* 0x040fe200000000c5 */
[----:B------:R-:W-:Y:S01]  /*a2f0*/  FFMA R196, R92, R40, R196 ;  /* 0x000000285cc47223 */ /* 0x000fe200000000c4 */
[----:B------:R-:W3:Y:S01]  /*a300*/  LDS.128 R84, [R9+0x1c0] ;  /* 0x0001c00009547984 */ /* 0x000ee20000000c00 */
        /* <DEDUP_REMOVED lines=29> */
[----:B------:R-:W5:Y:S04]  /*a4e0*/  LDS.128 R48, [R0.X4+UR5+0x19c0] ;  /* 0x0019c00500307984 */ /* 0x000f680008004c00 */
[----:B------:R-:W5:Y:S01]  /*a4f0*/  LDS.128 R40, [R0.X4+UR5+0x20c0] ;  /* 0x0020c00500287984 */ /* 0x000f620008004c00 */
[C---:B-1----:R-:W-:Y:S01]  /*a500*/  FFMA R114, R12.reuse, R72, R114 ;  /* 0x000000480c727223 */ /* 0x042fe20000000072 */
[C---:B------:R-:W-:Y:S01]  /*a510*/  FFMA R6, R12.reuse, R80, R115 ;  /* 0x000000500c067223 */ /* 0x040fe20000000073 */
[C---:B------:R-:W-:Y:S01]  /*a520*/  FFMA R4, R12.reuse, R76, R113 ;  /* 0x0000004c0c047223 */ /* 0x040fe20000000071 */
[----:B---3--:R-:W-:Y:S01]  /*a530*/  FFMA R12, R12, R84, R107 ;  /* 0x000000540c0c7223 */ /* 0x008fe2000000006b */
        /* <DEDUP_REMOVED lines=13> */
[C---:B----4-:R-:W-:Y:S01]  /*a610*/  FFMA R14, R88.reuse, R84, R3 ;  /* 0x00000054580e7223 */ /* 0x050fe20000000003 */
[C---:B------:R-:W-:Y:S01]  /*a620*/  FFMA R12, R88.reuse, R80, R11 ;  /* 0x00000050580c7223 */ /* 0x040fe2000000000b */
[----:B------:R-:W-:Y:S01]  /*a630*/  FFMA R8, R88, R72, R8 ;  /* 0x0000004858087223 */ /* 0x000fe20000000008 */
[----:B------:R-:W-:Y:S01]  /*a640*/  LDS.128 R112, [R0.X4+UR5+0x11c0] ;  /* 0x0011c00500707984 */ /* 0x000fe20008004c00 */
[C---:B------:R-:W-:Y:S01]  /*a650*/  FFMA R3, R89.reuse, R85, R14 ;  /* 0x0000005559037223 */ /* 0x040fe2000000000e */
[C---:B------:R-:W-:Y:S01]  /*a660*/  FFMA R11, R89.reuse, R81, R12 ;  /* 0x00000051590b7223 */ /* 0x040fe2000000000c */
[----:B------:R-:W-:Y:S01]  /*a670*/  FFMA R21, R89, R73, R8 ;  /* 0x0000004959157223 */ /* 0x000fe20000000008 */
[----:B------:R-:W3:Y:S01]  /*a680*/  LDS.128 R12, [R0.X4+UR5+0x840] ;  /* 0x00084005000c7984 */ /* 0x000ee20008004c00 */
[----:B--2---:R-:W-:Y:S01]  /*a690*/  FFMA R18, R92, R84, R18 ;  /* 0x000000545c127223 */ /* 0x004fe20000000012 */
        /* <DEDUP_REMOVED lines=9> */
[----:B------:R-:W-:Y:S01]  /*a730*/  FFMA R11, R93, R81, R8 ;  /* 0x000000515d0b7223 */ /* 0x000fe20000000008 */
[----:B------:R-:W2:Y:S01]  /*a740*/  LDS.128 R16, [R0.X4+UR5+0x8c0] ;  /* 0x0008c00500107984 */ /* 0x000ea20008004c00 */
[C---:B------:R-:W-:Y:S01]  /*a750*/  FFMA R20, R94.reuse, R86, R3 ;  /* 0x000000565e147223 */ /* 0x040fe20000000003 */
[C---:B------:R-:W-:Y:S01]  /*a760*/  FFMA R8, R94.reuse, R74, R21 ;  /* 0x0000004a5e087223 */ /* 0x040fe20000000015 */
[----:B------:R-:W-:Y:S01]  /*a770*/  FFMA R212, R94, R82, R11 ;  /* 0x000000525ed47223 */ /* 0x000fe2000000000b */
[-C--:B------:R-:W-:Y:S01]  /*a780*/  FFMA R88, R88, R76.reuse, R111 ;  /* 0x0000004c58587223 */ /* 0x080fe2000000006f */
[C---:B------:R-:W-:Y:S01]  /*a790*/  FFMA R213, R95.reuse, R87, R20 ;  /* 0x000000575fd57223 */ /* 0x040fe20000000014 */
[----:B------:R-:W-:Y:S01]  /*a7a0*/  FFMA R211, R95, R75, R8 ;  /* 0x0000004b5fd37223 */ /* 0x000fe20000000008 */
[----:B------:R-:W4:Y:S01]  /*a7b0*/  LDS.128 R20, [R0.X4+UR5+0x940] ;  /* 0x0009400500147984 */ /* 0x000f220008004c00 */
[----:B-----5:R-:W-:Y:S01]  /*a7c0*/  FFMA R132, R48, R76, R132 ;  /* 0x0000004c30847223 */ /* 0x020fe20000000084 */
[C---:B------:R-:W-:Y:S01]  /*a7d0*/  FFMA R118, R40.reuse, R84, R118 ;  /* 0x0000005428767223 */ /* 0x040fe20000000076 */
[-C--:B------:R-:W-:Y:S01]  /*a7e0*/  FFMA R70, R40, R80.reuse, R70 ;  /* 0x0000005028467223 */ /* 0x080fe20000000046 */
[----:B------:R-:W-:Y:S01]  /*a7f0*/  LDS.128 R36, [R0.X4+UR5+0x2140] ;  /* 0x0021400500247984 */ /* 0x000fe20008004c00 */
        /* <DEDUP_REMOVED lines=42> */
[----:B----4-:R-:W-:Y:S01]  /*aaa0*/  FFMA R16, R20, R84, R55 ;  /* 0x0000005414107223 */ /* 0x010fe20000000037 */
        /* <DEDUP_REMOVED lines=54> */
[----:B------:R-:W-:Y:S01]  /*ae10*/  FFMA R143, R15, R75, R4 ;  /* 0x0000004b0f8f7223 */ /* 0x000fe20000000004 */
[C---:B---3--:R-:W-:Y:S01]  /*ae20*/  FFMA R6, R16.reuse, R84, R61 ;  /* 0x0000005410067223 */ /* 0x048fe2000000003d */
[----:B------:R-:W-:Y:S01]  /*ae30*/  FFMA R4, R16, R72, R31 ;  /* 0x0000004810047223 */ /* 0x000fe2000000001f */
        /* <DEDUP_REMOVED lines=9> */
[----:B------:R-:W-:Y:S01]  /*aed0*/  FFMA R8, R18, R74, R13 ;  /* 0x0000004a12087223 */ /* 0x000fe2000000000d */
[----:B------:R-:W-:Y:S01]  /*aee0*/  FFMA R141, R19, R87, R12 ;  /* 0x00000057138d7223 */ /* 0x000fe2000000000c */
[C---:B------:R-:W-:Y:S01]  /*aef0*/  FFMA R11, R17.reuse, R81, R60 ;  /* 0x00000051110b7223 */ /* 0x040fe2000000003c */
[----:B------:R-:W3:Y:S01]  /*af00*/  LDS.128 R12, [R0.X4+UR5+0x18c0] ;  /* 0x0018c005000c7984 */ /* 0x000ee20008004c00 */
[----:B------:R-:W-:Y:S01]  /*af10*/  FFMA R17, R17, R77, R62 ;  /* 0x0000004d11117223 */ /* 0x000fe2000000003e */
[C---:B-1----:R-:W-:Y:S01]  /*af20*/  FFMA R66, R20.reuse, R84, R66 ;  /* 0x0000005414427223 */ /* 0x042fe20000000042 */
[----:B------:R-:W-:Y:S01]  /*af30*/  FFMA R64, R20, R72, R64 ;  /* 0x0000004814407223 */ /* 0x000fe20000000040 */
[----:B------:R-:W-:Y:S01]  /*af40*/  FFMA R139, R19, R75, R8 ;  /* 0x0000004b138b7223 */ /* 0x000fe20000000008 */
[----:B------:R-:W-:Y:S01]  /*af50*/  FFMA R138, R18, R78, R17 ;  /* 0x0000004e128a7223 */ /* 0x000fe20000000011 */
[----:B------:R-:W-:Y:S01]  /*af60*/  FFMA R8, R20, R80, R65 ;  /* 0x0000005014087223 */ /* 0x000fe20000000041 */
[C---:B------:R-:W-:Y:S01]  /*af70*/  FFMA R3, R21.reuse, R85, R66 ;  /* 0x0000005515037223 */ /* 0x040fe20000000042 */
[C---:B------:R-:W-:Y:S01]  /*af80*/  FFMA R17, R21.reuse, R73, R64 ;  /* 0x0000004915117223 */ /* 0x040fe20000000040 */
        /* <DEDUP_REMOVED lines=8> */
[----:B------:R-:W1:Y:S01]  /*b010*/  LDS.128 R16, [R0.X4+UR5+0x1940] ;  /* 0x0019400500107984 */ /* 0x000e620008004c00 */
[----:B------:R-:W-:Y:S01]  /*b020*/  FFMA R137, R23, R87, R8 ;  /* 0x0000005717897223 */ /* 0x000fe20000000008 */
        /* <DEDUP_REMOVED lines=28> */
[----:B------:R-:W2:Y:S01]  /*b1f0*/  LDS.128 R44, [R0.X4+UR5+0x2040] ;  /* 0x00204005002c7984 */ /* 0x000ea20008004c00 */
[C---:B------:R-:W-:Y:S01]  /*b200*/  FFMA R108, R6.reuse, R86, R3 ;  /* 0x00000056066c7223 */ /* 0x040fe20000000003 */
[C---:B------:R-:W-:Y:S01]  /*b210*/  FFMA R110, R6.reuse, R74, R21 ;  /* 0x0000004a066e7223 */ /* 0x040fe20000000015 */
        /* <DEDUP_REMOVED lines=12> */
[C---:B-1----:R-:W-:Y:S01]  /*b2e0*/  FFMA R4, R16.reuse, R80, R99 ;  /* 0x0000005010047223 */ /* 0x042fe20000000063 */
        /* <DEDUP_REMOVED lines=30> */
[----:B------:R-:W-:Y:S01]  /*b4d0*/  FFMA R96, R44, R80, R96 ;  /* 0x000000502c607223 */ /* 0x000fe20000000060 */
[----:B------:R-:W-:Y:S01]  /*b4e0*/  FFMA R14, R14, R78, R13 ;  /* 0x0000004e0e0e7223 */ /* 0x000fe2000000000d */
[C---:B------:R-:W-:Y:S01]  /*b4f0*/  FFMA R3, R45.reuse, R85, R6 ;  /* 0x000000552d037223 */ /* 0x040fe20000000006 */
[C---:B------:R-:W-:Y:S01]  /*b500*/  FFMA R13, R45.reuse, R73, R4 ;  /* 0x000000492d0d7223 */ /* 0x040fe20000000004 */
[----:B------:R-:W-:Y:S01]  /*b510*/  FFMA R44, R44, R76, R135 ;  /* 0x0000004c2c2c7223 */ /* 0x000fe20000000087 */
[----:B------:R-:W1:Y:S01]  /*b520*/  LDS.128 R4, [R0.X4+UR5+0x21c0] ;  /* 0x0021c00500047984 */ /* 0x000e620008004c00 */
        /* <DEDUP_REMOVED lines=30> */
[-C--:B------:R-:W-:Y:S01]  /*b710*/  FFMA R36, R36, R76.reuse, R131 ;  /* 0x0000004c24247223 */ /* 0x080fe20000000083 */
        /* <DEDUP_REMOVED lines=9> */
[----:B------:R-:W4:Y:S01]  /*b7b0*/  LDS.128 R56, [R0.X4+UR5+0x2940] ;  /* 0x0029400500387984 */ /* 0x000f220008004c00 */
[C---:B------:R-:W-:Y:S01]  /*b7c0*/  FFMA R35, R39.reuse, R87, R16 ;  /* 0x0000005727237223 */ /* 0x040fe20000000010 */
[C---:B------:R-:W-:Y:S01]  /*b7d0*/  FFMA R37, R39.reuse, R83, R14 ;  /* 0x0000005327257223 */ /* 0x040fe2000000000e */
[C---:B------:R-:W-:Y:S01]  /*b7e0*/  FFMA R38, R39.reuse, R75, R12 ;  /* 0x0000004b27267223 */ /* 0x040fe2000000000c */
[C---:B-1----:R-:W-:Y:S01]  /*b7f0*/  FFMA R184, R4.reuse, R72, R184 ;  /* 0x0000004804b87223 */ /* 0x042fe200000000b8 */
[----:B------:R-:W-:Y:S01]  /*b800*/  FFMA R39, R39, R79, R8 ;  /* 0x0000004f27277223 */ /* 0x000fe20000000008 */
        /* <DEDUP_REMOVED lines=18> */
[C---:B--2---:R-:W-:Y:S01]  /*b930*/  FFMA R4, R28.reuse, R72, R181 ;  /* 0x000000481c047223 */ /* 0x044fe200000000b5 */
[C---:B------:R-:W-:Y:S01]  /*b940*/  FFMA R136, R23.reuse, R83, R136 ;  /* 0x0000005317887223 */ /* 0x040fe20000000088 */
[----:B------:R-:W-:Y:S01]  /*b950*/  FFMA R116, R23, R75, R116 ;  /* 0x0000004b17747223 */ /* 0x000fe20000000074 */
[C---:B------:R-:W-:Y:S01]  /*b960*/  FFMA R23, R7.reuse, R87, R8 ;  /* 0x0000005707177223 */ /* 0x040fe20000000008 */
[C---:B------:R-:W-:Y:S01]  /*b970*/  FFMA R26, R7.reuse, R83, R26 ;  /* 0x00000053071a7223 */ /* 0x040fe2000000001a */
[----:B------:R-:W-:Y:S01]  /*b980*/  FFMA R24, R7, R79, R24 ;  /* 0x0000004f07187223 */ /* 0x000fe20000000018 */
[----:B------:R-:W-:Y:S01]  /*b990*/  FFMA R7, R29, R73, R4 ;  /* 0x000000491d077223 */ /* 0x000fe20000000004 */
[----:B------:R-:W-:Y:S01]  /*b9a0*/  FFMA R6, R28, R84, R183 ;  /* 0x000000541c067223 */ /* 0x000fe200000000b7 */
[C---:B------:R-:W-:Y:S01]  /*b9b0*/  FFMA R104, R15.reuse, R87, R104 ;  /* 0x000000570f687223 */ /* 0x040fe20000000068 */
[----:B------:R-:W-:Y:S01]  /*b9c0*/  FFMA R106, R15, R75, R106 ;  /* 0x0000004b0f6a7223 */ /* 0x000fe2000000006a */
[----:B------:R-:W-:Y:S01]  /*b9d0*/  FFMA R4, R30, R74, R7 ;  /* 0x0000004a1e047223 */ /* 0x000fe20000000007 */
[----:B------:R-:W-:Y:S01]  /*b9e0*/  FFMA R3, R29, R85, R6 ;  /* 0x000000551d037223 */ /* 0x000fe20000000006 */
[----:B------:R-:W2:Y:S01]  /*b9f0*/  LDS.128 R52, [R0.X4+UR5+0x3040] ;  /* 0x0030400500347984 */ /* 0x000ea20008004c00 */
[-C--:B------:R-:W-:Y:S01]  /*ba00*/  FFMA R182, R28, R80.reuse, R182 ;  /* 0x000000501cb67223 */ /* 0x080fe200000000b6 */
[----:B------:R-:W-:Y:S01]  /*ba10*/  FFMA R15, R31, R75, R4 ;  /* 0x0000004b1f0f7223 */ /* 0x000fe20000000004 */
[----:B---3--:R-:W-:Y:S01]  /*ba20*/  FFMA R4, R60, R80, R179 ;  /* 0x000000503c047223 */ /* 0x008fe200000000b3 */
[----:B------:R-:W-:Y:S01]  /*ba30*/  FFMA R6, R30, R86, R3 ;  /* 0x000000561e067223 */ /* 0x000fe20000000003 */
[----:B------:R-:W-:Y:S01]  /*ba40*/  FFMA R128, R28, R76, R128 ;  /* 0x0000004c1c807223 */ /* 0x000fe20000000080 */
[-C--:B------:R-:W-:Y:S01]  /*ba50*/  FFMA R5, R29, R81.reuse, R182 ;  /* 0x000000511d057223 */ /* 0x080fe200000000b6 */
        /* <DEDUP_REMOVED lines=9> */
[----:B----4-:R-:W-:Y:S01]  /*baf0*/  FFMA R6, R56, R72, R175 ;  /* 0x0000004838067223 */ /* 0x010fe200000000af */
[C---:B------:R-:W-:Y:S01]  /*bb00*/  FFMA R5, R61.reuse, R85, R180 ;  /* 0x000000553d057223 */ /* 0x040fe200000000b4 */
[C---:B------:R-:W-:Y:S01]  /*bb10*/  FFMA R11, R61.reuse, R73, R178 ;  /* 0x000000493d0b7223 */ /* 0x040fe200000000b2 */
        /* <DEDUP_REMOVED lines=8> */
[----:B------:R-:W3:Y:S01]  /*bba0*/  LDS.128 R28, [R0.X4+UR5+0x30c0] ;  /* 0x0030c005001c7984 */ /* 0x000ee20008004c00 */
[----:B------:R-:W-:Y:S01]  /*bbb0*/  FFMA R20, R58, R74, R21 ;  /* 0x0000004a3a147223 */ /* 0x000fe20000000015 */
[----:B------:R-:W-:Y:S01]  /*bbc0*/  FFMA R176, R56, R80, R176 ;  /* 0x0000005038b07223 */ /* 0x000fe200000000b0 */
[----:B------:R-:W-:Y:S01]  /*bbd0*/  FFMA R22, R58, R86, R5 ;  /* 0x000000563a167223 */ /* 0x000fe20000000005 */
[C---:B-1----:R-:W-:Y:S01]  /*bbe0*/  FFMA R174, R16.reuse, R84, R174 ;  /* 0x0000005410ae7223 */ /* 0x042fe200000000ae */
        /* <DEDUP_REMOVED lines=15> */
[----:B------:R-:W-:Y:S01]  /*bce0*/  FFMA R11, R63, R79, R62 ;  /* 0x0000004f3f0b7223 */ /* 0x000fe2000000003e */
[----:B------:R-:W-:Y:S01]  /*bcf0*/  FFMA R57, R57, R77, R56 ;  /* 0x0000004d39397223 */ /* 0x000fe20000000038 */
[-C--:B------:R-:W-:Y:S01]  /*bd00*/  FFMA R13, R59, R87.reuse, R22 ;  /* 0x000000573b0d7223 */ /* 0x080fe20000000016 */
[----:B------:R-:W1:Y:S01]  /*bd10*/  LDS.128 R60, [R0.X4+UR5+0x3140] ;  /* 0x00314005003c7984 */ /* 0x000e620008004c00 */
[C---:B------:R-:W-:Y:S01]  /*bd20*/  FFMA R32, R18.reuse, R86, R21 ;  /* 0x0000005612207223 */ /* 0x040fe20000000015 */
[C---:B------:R-:W-:Y:S01]  /*bd30*/  FFMA R22, R18.reuse, R82, R25 ;  /* 0x0000005212167223 */ /* 0x040fe20000000019 */
[C---:B------:R-:W-:Y:S01]  /*bd40*/  FFMA R16, R18.reuse, R74, R33 ;  /* 0x0000004a12107223 */ /* 0x040fe20000000021 */
[-C--:B------:R-:W-:Y:S01]  /*bd50*/  FFMA R20, R18, R78.reuse, R17 ;  /* 0x0000004e12147223 */ /* 0x080fe20000000011 */
        /* <DEDUP_REMOVED lines=36> */
[----:B------:R-:W4:Y:S01]  /*bfa0*/  LDS.128 R96, [R0.X4+UR5+0x38c0] ;  /* 0x0038c00500607984 */ /* 0x000f220008004c00 */
        /* <DEDUP_REMOVED lines=15> */
[----:B------:R-:W-:Y:S01]  /*c0a0*/  FFMA R60, R62, R74, R67 ;  /* 0x0000004a3e3c7223 */ /* 0x000fe20000000043 */
[----:B--2---:R-:W-:Y:S01]  /*c0b0*/  FFMA R154, R56, R76, R154 ;  /* 0x0000004c389a7223 */ /* 0x004fe2000000009a */
        /* <DEDUP_REMOVED lines=8> */
[----:B------:R-:W1:Y:S01]  /*c140*/  LDS.128 R88, [R0.X4+UR5+0x3940] ;  /* 0x0039400500587984 */ /* 0x000e620008004c00 */
[C---:B------:R-:W-:Y:S01]  /*c150*/  FFMA R162, R56.reuse, R84, R162 ;  /* 0x0000005438a27223 */ /* 0x040fe200000000a2 */
        /* <DEDUP_REMOVED lines=11> */
[----:B---3--:R-:W-:Y:S01]  /*c210*/  FFMA R56, R52, R76, R147 ;  /* 0x0000004c34387223 */ /* 0x008fe20000000093 */
[C---:B------:R-:W-:Y:S01]  /*c220*/  FFMA R226, R58.reuse, R86, R61 ;  /* 0x000000563ae27223 */ /* 0x040fe2000000003d */
[C---:B------:R-:W-:Y:S01]  /*c230*/  FFMA R60, R58.reuse, R82, R63 ;  /* 0x000000523a3c7223 */ /* 0x040fe2000000003f */
[----:B------:R-:W-:Y:S01]  /*c240*/  FFMA R224, R58, R74, R57 ;  /* 0x0000004a3ae07223 */ /* 0x000fe20000000039 */
[C---:B------:R-:W-:Y:S01]  /*c250*/  FFMA R58, R52.reuse, R84, R153 ;  /* 0x00000054343a7223 */ /* 0x040fe20000000099 */
[C---:B------:R-:W-:Y:S01]  /*c260*/  FFMA R152, R52.reuse, R80, R152 ;  /* 0x0000005034987223 */ /* 0x040fe20000000098 */
[----:B------:R-:W-:Y:S01]  /*c270*/  FFMA R52, R52, R72, R151 ;  /* 0x0000004834347223 */ /* 0x000fe20000000097 */
        /* <DEDUP_REMOVED lines=10> */
[-C--:B------:R-:W-:Y:S01]  /*c320*/  FFMA R199, R95, R79.reuse, R94 ;  /* 0x0000004f5fc77223 */ /* 0x080fe2000000005e */
[C---:B------:R-:W-:Y:S01]  /*c330*/  FFMA R120, R54.reuse, R86, R57 ;  /* 0x0000005636787223 */ /* 0x040fe20000000039 */
[----:B------:R-:W2:Y:S01]  /*c340*/  LDS.128 R92, [R0.X4+UR5+0x39c0] ;  /* 0x0039c005005c7984 */ /* 0x000ea20008004c00 */
[C---:B------:R-:W-:Y:S01]  /*c350*/  FFMA R56, R54.reuse, R82, R59 ;  /* 0x0000005236387223 */ /* 0x040fe2000000003b */
[----:B------:R-:W-:Y:S01]  /*c360*/  FFMA R118, R54, R74, R53 ;  /* 0x0000004a36767223 */ /* 0x000fe20000000035 */
[C---:B------:R-:W-:Y:S01]  /*c370*/  FFMA R121, R55.reuse, R79, R52 ;  /* 0x0000004f37797223 */ /* 0x040fe20000000034 */
[C---:B----4-:R-:W-:Y:S01]  /*c380*/  FFMA R148, R96.reuse, R72, R148 ;  /* 0x0000004860947223 */ /* 0x050fe20000000094 */
        /* <DEDUP_REMOVED lines=12> */
[----:B------:R-:W-:Y:S01]  /*c450*/  LDS.128 R52, [R9+0x50] ;  /* 0x0000500009347984 */ /* 0x000fe20000000c00 */
[----:B------:R-:W-:Y:S01]  /*c460*/  FFMA R97, R97, R85, R150 ;  /* 0x0000005561617223 */ /* 0x000fe20000000096 */
[C---:B------:R-:W-:Y:S01]  /*c470*/  FFMA R123, R99.reuse, R83, R126 ;  /* 0x00000053637b7223 */ /* 0x040fe2000000007e */
[C---:B------:R-:W-:Y:S01]  /*c480*/  FFMA R125, R99.reuse, R79, R96 ;  /* 0x0000004f637d7223 */ /* 0x040fe20000000060 */
[----:B------:R-:W-:Y:S01]  /*c490*/  LDS.128 R60, [R9+0x150] ;  /* 0x00015000093c7984 */ /* 0x000fe20000000c00 */
[----:B-1----:R-:W-:Y:S01]  /*c4a0*/  FFMA R96, R88, R80, R229 ;  /* 0x0000005058607223 */ /* 0x002fe200000000e5 */
[----:B------:R-:W-:Y:S01]  /*c4b0*/  FFMA R124, R98, R86, R97 ;  /* 0x00000056627c7223 */ /* 0x000fe20000000061 */
[C---:B------:R-:W-:Y:S01]  /*c4c0*/  FFMA R122, R99.reuse, R75, R122 ;  /* 0x0000004b637a7223 */ /* 0x040fe2000000007a */
[----:B------:R-:W1:Y:S01]  /*c4d0*/  LDS.128 R64, [R0.X4+UR5+0x50] ;  /* 0x0000500500407984 */ /* 0x000e620008004c00 */
[----:B------:R-:W-:Y:S01]  /*c4e0*/  FFMA R230, R88, R84, R230 ;  /* 0x0000005458e67223 */ /* 0x000fe200000000e6 */
[----:B------:R-:W-:-:S02]  /*c4f0*/  FFMA R124, R99, R87, R124 ;  /* 0x00000057637c7223 */ /* 0x000fc4000000007c */
[----:B------:R-:W3:Y:S04]  /*c500*/  LDS.128 R56, [R9+0xd0] ;  /* 0x0000d00009387984 */ /* 0x000ee80000000c00 */
[----:B------:R-:W4:Y:S01]  /*c510*/  LDS.128 R68, [R9+0x1d0] ;  /* 0x0001d00009447984 */ /* 0x000f220000000c00 */
[----:B------:R-:W-:-:S03]  /*c520*/  FFMA R129, R89, R81, R96 ;  /* 0x0000005159817223 */ /* 0x000fc60000000060 */
[----:B------:R-:W5:Y:S01]  /*c530*/  LDS.128 R96, [R0.X4+UR5+0xd0] ;  /* 0x0000d00500607984 */ /* 0x000f620008004c00 */
[C---:B------:R-:W-:Y:S01]  /*c540*/  FFMA R228, R88.reuse, R72, R228 ;  /* 0x0000004858e47223 */ /* 0x040fe200000000e4 */
[----:B------:R-:W-:Y:S01]  /*c550*/  FFMA R88, R88, R76, R227 ;  /* 0x0000004c58587223 */ /* 0x000fe200000000e3 */
[C---:B------:R-:W-:Y:S01]  /*c560*/  FFMA R127, R89.reuse, R85, R230 ;  /* 0x00000055597f7223 */ /* 0x040fe200000000e6 */
[----:B--2---:R-:W-:Y:S01]  /*c570*/  FFMA R220, R92, R72, R220 ;  /* 0x000000485cdc7223 */ /* 0x004fe200000000dc */
        /* <DEDUP_REMOVED lines=26> */
[----:B------:R-:W2:Y:S01]  /*c720*/  LDL R229, [R1+0x50] ;  /* 0x0000500001e57983 */ /* 0x000ea20000100800 */
[C---:B---3--:R-:W-:Y:S01]  /*c730*/  FFMA R218, R64.reuse, R56, R218 ;  /* 0x0000003840da7223 */ /* 0x048fe200000000da */
[C---:B------:R-:W-:Y:S01]  /*c740*/  FFMA R84, R95.reuse, R83, R84 ;  /* 0x000000535f547223 */ /* 0x040fe20000000054 */
[----:B------:R-:W-:Y:S01]  /*c750*/  FFMA R95, R95, R79, R78 ;  /* 0x0000004f5f5f7223 */ /* 0x000fe2000000004e */
[C---:B------:R-:W-:Y:S01]  /*c760*/  FFMA R81, R65.reuse, R53, R72 ;  /* 0x0000003541517223 */ /* 0x040fe20000000048 */
[----:B----4-:R-:W-:Y:S01]  /*c770*/  FFMA R64, R64, R68, R201 ;  /* 0x0000004440407223 */ /* 0x010fe200000000c9 */
[C---:B------:R-:W-:Y:S01]  /*c780*/  FFMA R79, R65.reuse, R57, R218 ;  /* 0x00000039414f7223 */ /* 0x040fe200000000da */
        /* <DEDUP_REMOVED lines=106> */
[----:B------:R-:W-:Y:S01]  /*ce30*/  FFMA R81, R81, R53, R192 ;  /* 0x0000003551517223 */ /* 0x000fe200000000c0 */
[----:B------:R-:W-:Y:S01]  /*ce40*/  FFMA R182, R82, R58, R155 ;  /* 0x0000003a52b67223 */ /* 0x000fe2000000009b */
[C---:B------:R-:W-:Y:S01]  /*ce50*/  FFMA R183, R83.reuse, R63, R80 ;  /* 0x0000003f53b77223 */ /* 0x040fe20000000050 */
        /* <DEDUP_REMOVED lines=30> */
[----:B------:R-:W4:Y:S01]  /*d040*/  LDS.128 R72, [R0.X4+UR5+0x11d0] ;  /* 0x0011d00500487984 */ /* 0x000f220008004c00 */
        /* <DEDUP_REMOVED lines=39> */
[C---:B----4-:R-:W-:Y:S01]  /*d2c0*/  FFMA R80, R72.reuse, R60, R113 ;  /* 0x0000003c48507223 */ /* 0x050fe20000000071 */
        /* <DEDUP_REMOVED lines=105> */
[----:B------:R-:W-:Y:S01]  /*d960*/  FFMA R73, R77, R57, R42 ;  /* 0x000000394d497223 */ /* 0x000fe2000000002a */
[C---:B------:R-:W-:Y:S01]  /*d970*/  FFMA R150, R67.reuse, R59, R150 ;  /* 0x0000003b43967223 */ /* 0x040fe20000000096 */
        /* <DEDUP_REMOVED lines=8> */
[----:B------:R-:W-:Y:S01]  /*da00*/  FFMA R139, R79, R59, R64 ;  /* 0x0000003b4f8b7223 */ /* 0x000fe20000000040 */
        /* <DEDUP_REMOVED lines=35> */
[----:B------:R-:W-:Y:S01]  /*dc40*/  LDS.128 R100, [R0.X4+UR5+0x39d0] ;  /* 0x0039d00500647984 */ /* 0x000fe20008004c00 */
[C---:B----4-:R-:W-:Y:S01]  /*dc50*/  FFMA R24, R40.reuse, R60, R8 ;  /* 0x0000003c28187223 */ /* 0x050fe20000000008 */
        /* <DEDUP_REMOVED lines=17> */
[----:B------:R-:W-:Y:S01]  /*dd70*/  FFMA R15, R43, R55, R42 ;  /* 0x000000372b0f7223 */ /* 0x000fe2000000002a */
[C---:B------:R-:W-:Y:S01]  /*dd80*/  FFMA R24, R64.reuse, R68, R12 ;  /* 0x0000004440187223 */ /* 0x040fe2000000000c */
[----:B------:R-:W1:Y:S01]  /*dd90*/  LDS.128 R40, [R0.X4+UR5+0x3050] ;  /* 0x0030500500287984 */ /* 0x000e620008004c00 */
[----:B------:R-:W-:Y:S01]  /*dda0*/  FFMA R12, R64, R60, R7 ;  /* 0x0000003c400c7223 */ /* 0x000fe20000000007 */
[----:B------:R-:W-:Y:S01]  /*ddb0*/  FFMA R4, R66, R58, R23 ;  /* 0x0000003a42047223 */ /* 0x000fe20000000017 */
[----:B------:R-:W-:Y:S01]  /*ddc0*/  FFMA R64, R64, R52, R11 ;  /* 0x0000003440407223 */ /* 0x000fe2000000000b */
[C---:B------:R-:W-:Y:S01]  /*ddd0*/  FFMA R7, R65.reuse, R69, R24 ;  /* 0x0000004541077223 */ /* 0x040fe20000000018 */
[----:B------:R-:W-:Y:S01]  /*dde0*/  FFMA R11, R65, R61, R12 ;  /* 0x0000003d410b7223 */ /* 0x000fe2000000000c */
[----:B------:R-:W-:Y:S01]  /*ddf0*/  FFMA R23, R67, R59, R4 ;  /* 0x0000003b43177223 */ /* 0x000fe20000000004 */
[C---:B---3--:R-:W-:Y:S01]  /*de00*/  FFMA R6, R48.reuse, R60, R6 ;  /* 0x0000003c30067223 */ /* 0x048fe20000000006 */
[----:B------:R-:W-:Y:S01]  /*de10*/  FFMA R4, R48, R56, R5 ;  /* 0x0000003830047223 */ /* 0x000fe20000000005 */
[C---:B------:R-:W-:Y:S01]  /*de20*/  FFMA R24, R66.reuse, R62, R11 ;  /* 0x0000003e42187223 */ /* 0x040fe2000000000b */
[----:B------:R-:W-:Y:S01]  /*de30*/  FFMA R12, R66, R70, R7 ;  /* 0x00000046420c7223 */ /* 0x000fe20000000007 */
[C---:B------:R-:W-:Y:S01]  /*de40*/  FFMA R27, R49.reuse, R61, R6 ;  /* 0x0000003d311b7223 */ /* 0x040fe20000000006 */
[----:B------:R-:W-:Y:S01]  /*de50*/  FFMA R35, R49, R57, R4 ;  /* 0x0000003931237223 */ /* 0x000fe20000000004 */
[----:B------:R-:W-:Y:S01]  /*de60*/  FFMA R11, R67, R63, R24 ;  /* 0x0000003f430b7223 */ /* 0x000fe20000000018 */
[----:B------:R-:W3:Y:S01]  /*de70*/  LDS.128 R4, [R0.X4+UR5+0x30d0] ;  /* 0x0030d00500047984 */ /* 0x000ee20008004c00 */
[C---:B------:R-:W-:Y:S01]  /*de80*/  FFMA R24, R48.reuse, R68, R13 ;  /* 0x0000004430187223 */ /* 0x040fe2000000000d */
[----:B------:R-:W-:Y:S01]  /*de90*/  FFMA R10, R48, R52, R10 ;  /* 0x00000034300a7223 */ /* 0x000fe2000000000a */
[----:B------:R-:W-:Y:S01]  /*dea0*/  FFMA R77, R77, R53, R76 ;  /* 0x000000354d4d7223 */ /* 0x000fe2000000004c */
[----:B------:R-:W-:Y:S01]  /*deb0*/  FFMA R126, R72, R56, R126 ;  /* 0x00000038487e7223 */ /* 0x000fe2000000007e */
[C---:B------:R-:W-:Y:S01]  /*dec0*/  FFMA R13, R49.reuse, R69, R24 ;  /* 0x00000045310d7223 */ /* 0x040fe20000000018 */
[----:B------:R-:W-:Y:S01]  /*ded0*/  FFMA R49, R49, R53, R10 ;  /* 0x0000003531317223 */ /* 0x000fe2000000000a */
[C---:B------:R-:W-:Y:S01]  /*dee0*/  FFMA R10, R50.reuse, R62, R27 ;  /* 0x0000003e320a7223 */ /* 0x040fe2000000001b */
        /* <DEDUP_REMOVED lines=15> */
[----:B------:R-:W4:Y:S01]  /*dfe0*/  LDS.128 R16, [R0.X4+UR5+0x3150] ;  /* 0x0031500500107984 */ /* 0x000f220008004c00 */
[----:B------:R-:W-:Y:S01]  /*dff0*/  FFMA R26, R46, R62, R35 ;  /* 0x0000003e2e1a7223 */ /* 0x000fe20000000023 */
[C---:B------:R-:W-:Y:S01]  /*e000*/  FFMA R27, R47.reuse, R59, R38 ;  /* 0x0000003b2f1b7223 */ /* 0x040fe20000000026 */
[----:B------:R-:W-:Y:S01]  /*e010*/  FFMA R35, R47, R71, R44 ;  /* 0x000000472f237223 */ /* 0x000fe2000000002c */
[----:B-1----:R-:W-:Y:S01]  /*e020*/  FFMA R38, R40, R52, R25 ;  /* 0x0000003428267223 */ /* 0x002fe20000000019 */
        /* <DEDUP_REMOVED lines=31> */
[----:B------:R-:W5:Y:S01]  /*e220*/  LDS.128 R40, [R0.X4+UR5+0x38d0] ;  /* 0x0038d00500287984 */ /* 0x000f620008004c00 */
[----:B------:R-:W-:Y:S01]  /*e230*/  FFMA R51, R51, R55, R50 ;  /* 0x0000003733337223 */ /* 0x000fe20000000032 */
[C---:B------:R-:W-:Y:S01]  /*e240*/  FFMA R50, R6.reuse, R62, R5 ;  /* 0x0000003e06327223 */ /* 0x040fe20000000005 */
[----:B------:R-:W-:Y:S01]  /*e250*/  FFMA R6, R6, R70, R39 ;  /* 0x0000004606067223 */ /* 0x000fe20000000027 */
[C---:B----4-:R-:W-:Y:S01]  /*e260*/  FFMA R34, R16.reuse, R60, R34 ;  /* 0x0000003c10227223 */ /* 0x050fe20000000022 */
        /* <DEDUP_REMOVED lines=15> */
[----:B------:R-:W-:Y:S01]  /*e360*/  FFMA R16, R44, R60, R225 ;  /* 0x0000003c2c107223 */ /* 0x000fe200000000e1 */
        /* <DEDUP_REMOVED lines=14> */
[C---:B---3--:R-:W-:Y:S01]  /*e450*/  FFMA R118, R28.reuse, R56, R118 ;  /* 0x000000381c767223 */ /* 0x048fe20000000076 */
[C---:B------:R-:W-:Y:S01]  /*e460*/  FFMA R18, R28.reuse, R60, R119 ;  /* 0x0000003c1c127223 */ /* 0x040fe20000000077 */
[C---:B------:R-:W-:Y:S01]  /*e470*/  FFMA R120, R28.reuse, R68, R120 ;  /* 0x000000441c787223 */ /* 0x040fe20000000078 */
[-C--:B------:R-:W-:Y:S01]  /*e480*/  FFMA R16, R28, R52.reuse, R121 ;  /* 0x000000341c107223 */ /* 0x080fe20000000079 */
[C---:B------:R-:W-:Y:S01]  /*e490*/  FFMA R33, R29.reuse, R57, R118 ;  /* 0x000000391d217223 */ /* 0x040fe20000000076 */
[C---:B------:R-:W-:Y:S01]  /*e4a0*/  FFMA R19, R29.reuse, R61, R18 ;  /* 0x0000003d1d137223 */ /* 0x040fe20000000012 */
[C---:B------:R-:W-:Y:S01]  /*e4b0*/  FFMA R17, R29.reuse, R69, R120 ;  /* 0x000000451d117223 */ /* 0x040fe20000000078 */
[----:B------:R-:W-:Y:S01]  /*e4c0*/  FFMA R29, R29, R53, R16 ;  /* 0x000000351d1d7223 */ /* 0x000fe20000000010 */
[C---:B-----5:R-:W-:Y:S01]  /*e4d0*/  FFMA R28, R40.reuse, R52, R125 ;  /* 0x00000034281c7223 */ /* 0x060fe2000000007d */
        /* <DEDUP_REMOVED lines=20> */
[----:B------:R-:W-:Y:S01]  /*e620*/  FFMA R113, R79, R55, R78 ;  /* 0x000000374f717223 */ /* 0x000fe2000000004e */
[----:B------:R-:W-:Y:S01]  /*e630*/  FFMA R72, R72, R68, R127 ;  /* 0x0000004448487223 */ /* 0x000fe2000000007f */
[----:B------:R-:W-:Y:S01]  /*e640*/  LDS.128 R28, [R9+0xe0] ;  /* 0x0000e000091c7984 */ /* 0x000fe20000000c00 */
[C---:B------:R-:W-:Y:S01]  /*e650*/  FFMA R36, R42.reuse, R70, R33 ;  /* 0x000000462a247223 */ /* 0x040fe20000000021 */
[C---:B------:R-:W-:Y:S01]  /*e660*/  FFMA R206, R42.reuse, R62, R39 ;  /* 0x0000003e2ace7223 */ /* 0x040fe20000000027 */
        /* <DEDUP_REMOVED lines=22> */
[C---:B------:R-:W-:Y:S01]  /*e7d0*/  FFMA R201, R75.reuse, R59, R32 ;  /* 0x0000003b4bc97223 */ /* 0x040fe20000000020 */
[----:B------:R-:W-:Y:S01]  /*e7e0*/  FFMA R200, R75, R55, R200 ;  /* 0x000000374bc87223 */ /* 0x000fe200000000c8 */
[----:B------:R-:W-:Y:S01]  /*e7f0*/  FFMA R61, R101, R61, R84 ;  /* 0x0000003d653d7223 */ /* 0x000fe20000000054 */
[----:B------:R-:W5:Y:S01]  /*e800*/  LDS.128 R72, [R0.X4+UR5+0x160] ;  /* 0x0001600500487984 */ /* 0x000f620008004c00 */
[----:B------:R-:W-:Y:S01]  /*e810*/  FFMA R5, R7, R63, R50 ;  /* 0x0000003f07057223 */ /* 0x000fe20000000032 */
[----:B------:R-:W-:Y:S01]  /*e820*/  FFMA R68, R100, R68, R87 ;  /* 0x0000004464447223 */ /* 0x000fe20000000057 */
[----:B------:R-:W-:Y:S01]  /*e830*/  FFMA R198, R102, R62, R61 ;  /* 0x0000003e66c67223 */ /* 0x000fe2000000003d */
[-C--:B------:R-:W-:Y:S01]  /*e840*/  FFMA R12, R67, R71.reuse, R12 ;  /* 0x00000047430c7223 */ /* 0x080fe2000000000c */
[----:B------:R-:W-:Y:S01]  /*e850*/  FFMA R6, R7, R71, R6 ;  /* 0x0000004707067223 */ /* 0x000fe20000000006 */
[----:B------:R-:W-:Y:S01]  /*e860*/  FFMA R69, R101, R69, R68 ;  /* 0x0000004565457223 */ /* 0x000fe20000000044 */
[----:B------:R-:W-:Y:S01]  /*e870*/  FFMA R198, R103, R63, R198 ;  /* 0x0000003f67c67223 */ /* 0x000fe200000000c6 */
[----:B------:R-:W-:Y:S01]  /*e880*/  FFMA R52, R100, R52, R95 ;  /* 0x0000003464347223 */ /* 0x000fe2000000005f */
[----:B------:R-:W2:Y:S01]  /*e890*/  LDS.128 R60, [R0.X4+UR5+0x1e0] ;  /* 0x0001e005003c7984 */ /* 0x000ea20008004c00 */
[C---:B------:R-:W-:Y:S01]  /*e8a0*/  FFMA R70, R102.reuse, R70, R69 ;  /* 0x0000004666467223 */ /* 0x040fe20000000045 */
[-C--:B------:R-:W-:Y:S01]  /*e8b0*/  FFMA R65, R65, R53.reuse, R64 ;  /* 0x0000003541417223 */ /* 0x080fe20000000040 */
[----:B------:R-:W-:Y:S01]  /*e8c0*/  FFMA R53, R101, R53, R52 ;  /* 0x0000003565357223 */ /* 0x000fe20000000034 */
[----:B------:R-:W-:Y:S01]  /*e8d0*/  FFMA R4, R7, R59, R4 ;  /* 0x0000003b07047223 */ /* 0x000fe20000000004 */
[----:B------:R-:W-:Y:S01]  /*e8e0*/  FFMA R199, R103, R71, R70 ;  /* 0x0000004767c77223 */ /* 0x000fe20000000046 */
[-C--:B------:R-:W-:Y:S01]  /*e8f0*/  FFMA R7, R7, R55.reuse, R48 ;  /* 0x0000003707077223 */ /* 0x080fe20000000030 */
[----:B------:R-:W2:Y:S01]  /*e900*/  LDS.128 R68, [R0.X4+UR5+0x860] ;  /* 0x0008600500447984 */ /* 0x000ea20008004c00 */
[-C--:B------:R-:W-:Y:S01]  /*e910*/  FFMA R196, R102, R54.reuse, R53 ;  /* 0x0000003666c47223 */ /* 0x080fe20000000035 */
[----:B------:R-:W-:Y:S01]  /*e920*/  FFMA R66, R66, R54, R65 ;  /* 0x0000003642427223 */ /* 0x000fe20000000041 */
[----:B------:R-:W-:Y:S01]  /*e930*/  FFMA R56, R100, R56, R85 ;  /* 0x0000003864387223 */ /* 0x000fe20000000055 */
[----:B------:R-:W-:Y:S01]  /*e940*/  IADD3 R2, R2, 0x1, RZ ;  /* 0x0000000102027810 */ /* 0x000fe20007ffe0ff */
[-C--:B------:R-:W-:Y:S01]  /*e950*/  FFMA R196, R103, R55.reuse, R196 ;  /* 0x0000003767c47223 */ /* 0x080fe200000000c4 */
[----:B------:R-:W-:Y:S01]  /*e960*/  FFMA R67, R67, R55, R66 ;  /* 0x0000003743437223 */ /* 0x000fe20000000042 */
[----:B------:R-:W-:Y:S01]  /*e970*/  FFMA R57, R101, R57, R56 ;  /* 0x0000003965397223 */ /* 0x000fe20000000038 */
[C---:B-1----:R-:W-:Y:S01]  /*e980*/  FFMA R32, R80.reuse, R28, R93 ;  /* 0x0000001c50207223 */ /* 0x042fe2000000005d */
[C---:B------:R-:W-:Y:S01]  /*e990*/  FFMA R86, R80.reuse, R16, R86 ;  /* 0x0000001050567223 */ /* 0x040fe20000000056 */
[----:B------:R-:W-:Y:S01]  /*e9a0*/  FFMA R92, R80, R44, R92 ;  /* 0x0000002c505c7223 */ /* 0x000fe2000000005c */
[----:B------:R-:W-:Y:S01]  /*e9b0*/  FFMA R58, R102, R58, R57 ;  /* 0x0000003a663a7223 */ /* 0x000fe20000000039 */
[----:B---3--:R-:W-:Y:S01]  /*e9c0*/  FFMA R94, R80, R76, R94 ;  /* 0x0000004c505e7223 */ /* 0x008fe2000000005e */
        /* <DEDUP_REMOVED lines=17> */
[----:B-----5:R-:W-:Y:S01]  /*eae0*/  FFMA R88, R72, R28, R88 ;  /* 0x0000001c48587223 */ /* 0x020fe20000000058 */
[C---:B------:R-:W-:Y:S01]  /*eaf0*/  FFMA R39, R41.reuse, R77, R38 ;  /* 0x0000004d29277223 */ /* 0x040fe20000000026 */
[C---:B------:R-:W-:Y:S01]  /*eb00*/  FFMA R49, R41.reuse, R17, R98 ;  /* 0x0000001129317223 */ /* 0x040fe20000000062 */
        /* <DEDUP_REMOVED lines=10> */
[C---:B------:R-:W-:Y:S01]  /*ebb0*/  FFMA R39, R43.reuse, R19, R48 ;  /* 0x000000132b277223 */ /* 0x040fe20000000030 */
[----:B--2---:R-:W-:Y:S01]  /*ebc0*/  FFMA R130, R60, R28, R130 ;  /* 0x0000001c3c827223 */ /* 0x004fe20000000082 */
[C---:B------:R-:W-:Y:S01]  /*ebd0*/  FFMA R40, R43.reuse, R79, R40 ;  /* 0x0000004f2b287223 */ /* 0x040fe20000000028 */
[C---:B------:R-:W-:Y:S01]  /*ebe0*/  FFMA R38, R43.reuse, R31, R38 ;  /* 0x0000001f2b267223 */ /* 0x040fe20000000026 */
[----:B------:R-:W-:Y:S01]  /*ebf0*/  FFMA R48, R74, R78, R41 ;  /* 0x0000004e4a307223 */ /* 0x000fe20000000029 */
[----:B------:R-:W-:Y:S01]  /*ec00*/  FFMA R43, R43, R47, R42 ;  /* 0x0000002f2b2b7223 */ /* 0x000fe2000000002a */
[----:B------:R-:W-:Y:S01]  /*ec10*/  FFMA R41, R75, R31, R50 ;  /* 0x0000001f4b297223 */ /* 0x000fe20000000032 */
[-C--:B------:R-:W-:Y:S01]  /*ec20*/  FFMA R42, R72, R16.reuse, R89 ;  /* 0x00000010482a7223 */ /* 0x080fe20000000059 */
[C---:B------:R-:W-:Y:S01]  /*ec30*/  FFMA R50, R60.reuse, R16, R131 ;  /* 0x000000103c327223 */ /* 0x040fe20000000083 */
[----:B------:R-:W-:Y:S01]  /*ec40*/  FFMA R55, R61, R29, R130 ;  /* 0x0000001d3d377223 */ /* 0x000fe20000000082 */
[----:B------:R-:W2:Y:S01]  /*ec50*/  LDS.128 R84, [R0.X4+UR5+0x960] ;  /* 0x0009600500547984 */ /* 0x000ea20008004c00 */
[-C--:B------:R-:W-:Y:S01]  /*ec60*/  FFMA R49, R73, R17.reuse, R42 ;  /* 0x0000001149317223 */ /* 0x080fe2000000002a */
[C---:B------:R-:W-:Y:S01]  /*ec70*/  FFMA R53, R61.reuse, R17, R50 ;  /* 0x000000113d357223 */ /* 0x040fe20000000032 */
[----:B------:R-:W-:Y:S01]  /*ec80*/  FFMA R132, R60, R76, R132 ;  /* 0x0000004c3c847223 */ /* 0x000fe20000000084 */
[----:B------:R-:W-:Y:S01]  /*ec90*/  FFMA R50, R62, R30, R55 ;  /* 0x0000001e3e327223 */ /* 0x000fe20000000037 */
[----:B------:R-:W-:Y:S01]  /*eca0*/  FFMA R42, R74, R18, R49 ;  /* 0x000000124a2a7223 */ /* 0x000fe20000000031 */
[C---:B------:R-:W-:Y:S01]  /*ecb0*/  FFMA R148, R68.reuse, R76, R148 ;  /* 0x0000004c44947223 */ /* 0x040fe20000000094 */
[----:B------:R-:W-:Y:S01]  /*ecc0*/  FFMA R49, R61, R77, R132 ;  /* 0x0000004d3d317223 */ /* 0x000fe20000000084 */
[----:B------:R-:W-:Y:S01]  /*ecd0*/  FFMA R55, R63, R31, R50 ;  /* 0x0000001f3f377223 */ /* 0x000fe20000000032 */
[C---:B------:R-:W-:Y:S01]  /*ece0*/  FFMA R50, R68.reuse, R16, R147 ;  /* 0x0000001044327223 */ /* 0x040fe20000000093 */
[----:B------:R-:W-:Y:S01]  /*ecf0*/  FFMA R146, R68, R28, R146 ;  /* 0x0000001c44927223 */ /* 0x000fe20000000092 */
[-C--:B------:R-:W-:Y:S01]  /*ed00*/  FFMA R72, R72, R44.reuse, R91 ;  /* 0x0000002c48487223 */ /* 0x080fe2000000005b */
[----:B------:R-:W-:Y:S01]  /*ed10*/  FFMA R68, R68, R44, R135 ;  /* 0x0000002c44447223 */ /* 0x000fe20000000087 */
[----:B------:R-:W-:Y:S01]  /*ed20*/  FFMA R197, R103, R59, R58 ;  /* 0x0000003b67c57223 */ /* 0x000fe2000000003a */
[----:B------:R-:W3:Y:S01]  /*ed30*/  LDS.128 R88, [R0.X4+UR5+0x9e0] ;  /* 0x0009e00500587984 */ /* 0x000ee20008004c00 */
[C---:B------:R-:W-:Y:S01]  /*ed40*/  FFMA R52, R62.reuse, R78, R49 ;  /* 0x0000004e3e347223 */ /* 0x040fe20000000031 */
[----:B------:R-:W-:Y:S01]  /*ed50*/  FFMA R58, R62, R18, R53 ;  /* 0x000000123e3a7223 */ /* 0x000fe20000000035 */
[C---:B------:R-:W-:Y:S01]  /*ed60*/  FFMA R49, R69.reuse, R77, R148 ;  /* 0x0000004d45317223 */ /* 0x040fe20000000094 */
[C---:B------:R-:W-:Y:S01]  /*ed70*/  FFMA R53, R69.reuse, R17, R50 ;  /* 0x0000001145357223 */ /* 0x040fe20000000032 */
[C---:B------:R-:W-:Y:S01]  /*ed80*/  FFMA R57, R69.reuse, R29, R146 ;  /* 0x0000001d45397223 */ /* 0x040fe20000000092 */
[----:B------:R-:W-:Y:S01]  /*ed90*/  FFMA R69, R69, R45, R68 ;  /* 0x0000002d45457223 */ /* 0x000fe20000000044 */
        /* <DEDUP_REMOVED lines=11> */
[----:B------:R-:W4:Y:S01]  /*ee50*/  LDS.128 R68, [R0.X4+UR5+0x1060] ;  /* 0x0010600500447984 */ /* 0x000f220008004c00 */
[C---:B-1----:R-:W-:Y:S01]  /*ee60*/  FFMA R56, R80.reuse, R76, R191 ;  /* 0x0000004c50387223 */ /* 0x042fe200000000bf */
[----:B------:R-:W-:Y:S01]  /*ee70*/  FFMA R186, R80, R16, R186 ;  /* 0x0000001050ba7223 */ /* 0x000fe200000000ba */
        /* <DEDUP_REMOVED lines=50> */
[----:B----4-:R-:W-:Y:S01]  /*f1a0*/  FFMA R88, R68, R16, R177 ;  /* 0x0000001044587223 */ /* 0x010fe200000000b1 */
        /* <DEDUP_REMOVED lines=13> */
[----:B-1----:R-:W-:Y:S01]  /*f280*/  FFMA R174, R80, R16, R174 ;  /* 0x0000001050ae7223 */ /* 0x002fe200000000ae */
        /* <DEDUP_REMOVED lines=19> */
[----:B------:R-:W-:Y:S01]  /*f3c0*/  FFMA R97, R83, R19, R80 ;  /* 0x0000001353617223 */ /* 0x000fe20000000050 */
        /* <DEDUP_REMOVED lines=40> */
[----:B------:R-:W-:Y:S01]  /*f650*/  FFMA R108, R68, R44, R108 ;  /* 0x0000002c446c7223 */ /* 0x000fe2000000006c */
[----:B------:R-:W-:Y:S01]  /*f660*/  FFMA R104, R91, R31, R104 ;  /* 0x0000001f5b687223 */ /* 0x000fe20000000068 */
[----:B------:R-:W-:Y:S01]  /*f670*/  FFMA R121, R69, R17, R88 ;  /* 0x0000001145797223 */ /* 0x000fe20000000058 */
[----:B------:R-:W-:Y:S01]  /*f680*/  FFMA R107, R91, R47, R90 ;  /* 0x0000002f5b6b7223 */ /* 0x000fe2000000005a */
        /* <DEDUP_REMOVED lines=42> */
[----:B------:R-:W-:Y:S01]  /*f930*/  FFMA R154, R88, R28, R154 ;  /* 0x0000001c589a7223 */ /* 0x000fe2000000009a */
[C---:B------:R-:W-:Y:S01]  /*f940*/  FFMA R148, R86.reuse, R30, R123 ;  /* 0x0000001e56947223 */ /* 0x040fe2000000007b */
        /* <DEDUP_REMOVED lines=61> */
[----:B------:R-:W1:Y:S01]  /*fd20*/  LDS.128 R80, [R0.X4+UR5+0x28e0] ;  /* 0x0028e00500507984 */ /* 0x000e620008004c00 */
[----:B------:R-:W-:Y:S01]  /*fd30*/  FFMA R85, R85, R45, R114 ;  /* 0x0000002d55557223 */ /* 0x000fe20000000072 */
[----:B------:R-:W-:Y:S01]  /*fd40*/  FFMA R165, R87, R19, R84 ;  /* 0x0000001357a57223 */ /* 0x000fe20000000054 */
[----:B------:R-:W-:Y:S01]  /*fd50*/  FFMA R166, R86, R78, R119 ;  /* 0x0000004e56a67223 */ /* 0x000fe20000000077 */
[C---:B--2---:R-:W-:Y:S01]  /*fd60*/  FFMA R84, R88.reuse, R16, R117 ;  /* 0x0000001058547223 */ /* 0x044fe20000000075 */
        /* <DEDUP_REMOVED lines=60> */
[----:B------:R-:W2:Y:S01]  /*10130*/  LDS.128 R12, [R0.X4+UR5+0x30e0] ;  /* 0x0030e005000c7984 */ /* 0x000ea20008004c00 */
[----:B------:R-:W-:Y:S01]  /*10140*/  FFMA R116, R86, R30, R51 ;  /* 0x0000001e56747223 */ /* 0x000fe20000000033 */
[----:B------:R-:W-:Y:S01]  /*10150*/  FFMA R82, R82, R46, R81 ;  /* 0x0000002e52527223 */ /* 0x000fe20000000051 */
[-C--:B------:R-:W-:Y:S01]  /*10160*/  FFMA R51, R87, R19.reuse, R8 ;  /* 0x0000001357337223 */ /* 0x080fe20000000008 */
        /* <DEDUP_REMOVED lines=31> */
[----:B------:R-:W-:Y:S01]  /*10360*/  FFMA R86, R86, R46, R85 ;  /* 0x0000002e56567223 */ /* 0x000fe20000000055 */
        /* <DEDUP_REMOVED lines=15> */
[----:B------:R-:W-:Y:S01]  /*10460*/  LDS.128 R68, [R9+0xf0] ;  /* 0x0000f00009447984 */ /* 0x000fe20000000c00 */
[----:B------:R-:W-:Y:S01]  /*10470*/  FFMA R13, R13, R77, R6 ;  /* 0x0000004d0d0d7223 */ /* 0x000fe20000000006 */
[C---:B------:R-:W-:Y:S01]  /*10480*/  FFMA R132, R14.reuse, R30, R7 ;  /* 0x0000001e0e847223 */ /* 0x040fe20000000007 */
[----:B------:R-:W-:Y:S01]  /*10490*/  FFMA R88, R14, R18, R5 ;  /* 0x000000120e587223 */ /* 0x000fe20000000005 */
[----:B------:R-:W2:Y:S01]  /*104a0*/  LDS.128 R84, [R0.X4+UR5+0x70] ;  /* 0x0000700500547984 */ /* 0x000ea20008004c00 */
[----:B------:R-:W-:Y:S01]  /*104b0*/  FFMA R133, R15, R47, R12 ;  /* 0x0000002f0f857223 */ /* 0x000fe2000000000c */
[C---:B---3--:R-:W-:Y:S01]  /*104c0*/  FFMA R190, R80.reuse, R76, R190 ;  /* 0x0000004c50be7223 */ /* 0x048fe200000000be */
[C---:B------:R-:W-:Y:S01]  /*104d0*/  FFMA R12, R80.reuse, R16, R189 ;  /* 0x00000010500c7223 */ /* 0x040fe200000000bd */
[----:B------:R-:W3:Y:S01]  /*104e0*/  LDS.128 R24, [R9+0x170] ;  /* 0x0001700009187984 */ /* 0x000ee20000000c00 */
[C---:B------:R-:W-:Y:S01]  /*104f0*/  FFMA R188, R80.reuse, R28, R188 ;  /* 0x0000001c50bc7223 */ /* 0x040fe200000000bc */
[----:B------:R-:W-:Y:S01]  /*10500*/  FFMA R80, R80, R44, R187 ;  /* 0x0000002c50507223 */ /* 0x000fe200000000bb */
[----:B------:R-:W-:Y:S01]  /*10510*/  FFMA R124, R90, R30, R89 ;  /* 0x0000001e5a7c7223 */ /* 0x000fe20000000059 */
[----:B------:R-:W4:Y:S01]  /*10520*/  LDS.128 R4, [R9+0x70] ;  /* 0x0000700009047984 */ /* 0x000f220000000c00 */
[C---:B------:R-:W-:Y:S01]  /*10530*/  FFMA R35, R81.reuse, R77, R190 ;  /* 0x0000004d51237223 */ /* 0x040fe200000000be */
[C---:B------:R-:W-:Y:S01]  /*10540*/  FFMA R37, R81.reuse, R17, R12 ;  /* 0x0000001151257223 */ /* 0x040fe2000000000c */
[C---:B------:R-:W-:Y:S01]  /*10550*/  FFMA R89, R81.reuse, R29, R188 ;  /* 0x0000001d51597223 */ /* 0x040fe200000000bc */
[----:B------:R-:W5:Y:S01]  /*10560*/  LDS.128 R8, [R9+0x1f0] ;  /* 0x0001f00009087984 */ /* 0x000f620000000c00 */
[----:B------:R-:W-:Y:S01]  /*10570*/  FFMA R81, R81, R45, R80 ;  /* 0x0000002d51517223 */ /* 0x000fe20000000050 */
[-C--:B------:R-:W-:Y:S01]  /*10580*/  FFMA R130, R14, R78.reuse, R13 ;  /* 0x0000004e0e827223 */ /* 0x080fe2000000000d */
        /* <DEDUP_REMOVED lines=8> */
[----:B------:R-:W5:Y:S01]  /*10610*/  LDS.128 R12, [R0.X4+UR5+0xf0] ;  /* 0x0000f005000c7984 */ /* 0x000f620008004c00 */
        /* <DEDUP_REMOVED lines=19> */
[----:B------:R-:W-:Y:S01]  /*10750*/  FFMA R139, R23, R19, R20 ;  /* 0x00000013178b7223 */ /* 0x000fe20000000014 */
[C---:B---3--:R-:W-:Y:S01]  /*10760*/  FFMA R34, R84.reuse, R24, R34 ;  /* 0x0000001854227223 */ /* 0x048fe20000000022 */
[----:B------:R-:W-:Y:S01]  /*10770*/  FFMA R35, R85, R69, R32 ;  /* 0x0000004555237223 */ /* 0x000fe20000000020 */
[----:B------:R-:W-:Y:S01]  /*10780*/  FFMA R141, R23, R47, R22 ;  /* 0x0000002f178d7223 */ /* 0x000fe20000000016 */
[----:B------:R-:W-:Y:S01]  /*10790*/  FFMA R118, R91, R79, R118 ;  /* 0x0000004f5b767223 */ /* 0x000fe20000000076 */
[----:B----4-:R-:W-:Y:S01]  /*107a0*/  FFMA R20, R84, R4, R33 ;  /* 0x0000000454147223 */ /* 0x010fe20000000021 */
[----:B------:R-:W-:Y:S01]  /*107b0*/  FFMA R33, R85, R25, R34 ;  /* 0x0000001955217223 */ /* 0x000fe20000000022 */
[----:B------:R-:W-:Y:S01]  /*107c0*/  FFMA R32, R86, R70, R35 ;  /* 0x0000004656207223 */ /* 0x000fe20000000023 */
[----:B------:R-:W-:Y:S01]  /*107d0*/  FFMA R124, R91, R31, R124 ;  /* 0x0000001f5b7c7223 */ /* 0x000fe2000000007c */
[----:B-----5:R-:W-:Y:S01]  /*107e0*/  FFMA R36, R84, R8, R36 ;  /* 0x0000000854247223 */ /* 0x020fe20000000024 */
[C---:B------:R-:W-:Y:S01]  /*107f0*/  FFMA R37, R85.reuse, R5, R20 ;  /* 0x0000000555257223 */ /* 0x040fe20000000014 */
[C---:B------:R-:W-:Y:S01]  /*10800*/  FFMA R34, R86.reuse, R26, R33 ;  /* 0x0000001a56227223 */ /* 0x040fe20000000021 */
[----:B------:R-:W2:Y:S01]  /*10810*/  LDS.128 R20, [R0.X4+UR5+0x1f0] ;  /* 0x0001f00500147984 */ /* 0x000ea20008004c00 */
[----:B------:R-:W-:Y:S01]  /*10820*/  FFMA R85, R85, R9, R36 ;  /* 0x0000000955557223 */ /* 0x000fe20000000024 */
[----:B------:R-:W-:Y:S01]  /*10830*/  FFMA R84, R86, R6, R37 ;  /* 0x0000000656547223 */ /* 0x000fe20000000025 */
[----:B------:R-:W-:Y:S01]  /*10840*/  IADD3 R232, R232, 0x20, RZ ;  /* 0x00000020e8e87810 */ /* 0x000fe20007ffe0ff */
[----:B------:R-:W3:Y:S01]  /*10850*/  LDS.128 R88, [R0.X4+UR5+0x970] ;  /* 0x0009700500587984 */ /* 0x000ee20008004c00 */
        /* <DEDUP_REMOVED lines=16> */
[C---:B-1----:R-:W-:Y:S01]  /*10960*/  FFMA R42, R80.reuse, R24, R42 ;  /* 0x00000018502a7223 */ /* 0x042fe2000000002a */
        /* <DEDUP_REMOVED lines=16> */
[----:B------:R-:W-:Y:S01]  /*10a70*/  FFMA R80, R82, R10, R13 ;  /* 0x0000000a52507223 */ /* 0x000fe2000000000d */
[----:B------:R-:W5:Y:S01]  /*10a80*/  LDS.128 R120, [R0.X4+UR5+0x9f0] ;  /* 0x0009f00500787984 */ /* 0x000f620008004c00 */
        /* <DEDUP_REMOVED lines=21> */
[C---:B---3--:R-:W-:Y:S01]  /*10be0*/  FFMA R64, R88.reuse, R68, R64 ;  /* 0x0000004458407223 */ /* 0x048fe20000000040 */
[----:B------:R-:W-:Y:S01]  /*10bf0*/  FFMA R62, R88, R8, R62 ;  /* 0x00000008583e7223 */ /* 0x000fe2000000003e */
[----:B------:R-:W-:Y:S01]  /*10c00*/  ISETP.GE.AND P1, PT, R2, 0x2, PT ;  /* 0x000000020200780c */ /* 0x000fe20003f26270 */
[C---:B-1----:R-:W-:Y:S01]  /*10c10*/  FFMA R20, R36.reuse, R68, R49 ;  /* 0x0000004424147223 */ /* 0x042fe20000000031 */
[C---:B------:R-:W-:Y:S01]  /*10c20*/  FFMA R52, R36.reuse, R8, R52 ;  /* 0x0000000824347223 */ /* 0x040fe20000000034 */
[C---:B------:R-:W-:Y:S01]  /*10c30*/  FFMA R50, R36.reuse, R24, R50 ;  /* 0x0000001824327223 */ /* 0x040fe20000000032 */
[----:B------:R-:W-:Y:S01]  /*10c40*/  FFMA R36, R36, R4, R53 ;  /* 0x0000000424247223 */ /* 0x000fe20000000035 */
[C---:B------:R-:W-:Y:S01]  /*10c50*/  FFMA R49, R37.reuse, R69, R20 ;  /* 0x0000004525317223 */ /* 0x040fe20000000014 */
[C---:B------:R-:W-:Y:S01]  /*10c60*/  FFMA R21, R37.reuse, R9, R52 ;  /* 0x0000000925157223 */ /* 0x040fe20000000034 */
[C---:B------:R-:W-:Y:S01]  /*10c70*/  FFMA R23, R37.reuse, R25, R50 ;  /* 0x0000001925177223 */ /* 0x040fe20000000032 */
[----:B----4-:R-:W-:Y:S01]  /*10c80*/  FFMA R54, R40, R68, R54 ;  /* 0x0000004428367223 */ /* 0x010fe20000000036 */
[----:B------:R-:W-:Y:S01]  /*10c90*/  FFMA R37, R37, R5, R36 ;  /* 0x0000000525257223 */ /* 0x000fe20000000024 */
        /* <DEDUP_REMOVED lines=22> */
[----:B------:R-:W-:Y:S01]  /*10e00*/  FFMA R41, R89, R9, R62 ;  /* 0x0000000959297223 */ /* 0x000fe2000000003e */
[----:B------:R-:W-:Y:S01]  /*10e10*/  FFMA R48, R90, R70, R49 ;  /* 0x000000465a307223 */ /* 0x000fe20000000031 */
[----:B------:R-:W2:Y:S01]  /*10e20*/  LDS.128 R56, [R0.X4+UR5+0x10f0] ;  /* 0x0010f00500387984 */ /* 0x000ea20008004c00 */
[----:B-----5:R-:W-:Y:S01]  /*10e30*/  FFMA R72, R120, R24, R72 ;  /* 0x0000001878487223 */ /* 0x020fe20000000048 */
[----:B------:R-:W-:Y:S01]  /*10e40*/  FFMA R50, R90, R10, R41 ;  /* 0x0000000a5a327223 */ /* 0x000fe20000000029 */
[-C--:B------:R-:W-:Y:S01]  /*10e50*/  FFMA R41, R91, R71.reuse, R48 ;  /* 0x000000475b297223 */ /* 0x080fe20000000030 */
        /* <DEDUP_REMOVED lines=12> */
[----:B------:R-:W-:Y:S01]  /*10f20*/  FFMA R36, R43, R7, R36 ;  /* 0x000000072b247223 */ /* 0x000fe20000000024 */
[C---:B------:R-:W-:Y:S01]  /*10f30*/  FFMA R43, R89.reuse, R25, R40 ;  /* 0x00000019592b7223 */ /* 0x040fe20000000028 */
[----:B------:R-:W-:Y:S01]  /*10f40*/  FFMA R48, R122, R70, R63 ;  /* 0x000000467a307223 */ /* 0x000fe2000000003f */
[----:B------:R-:W-:Y:S01]  /*10f50*/  FFMA R89, R89, R5, R88 ;  /* 0x0000000559597223 */ /* 0x000fe20000000058 */
[C---:B-1----:R-:W-:Y:S01]  /*10f60*/  FFMA R94, R52.reuse, R8, R94 ;  /* 0x00000008345e7223 */ /* 0x042fe2000000005e */
[----:B------:R-:W-:Y:S01]  /*10f70*/  FFMA R92, R52, R68, R92 ;  /* 0x00000044345c7223 */ /* 0x000fe2000000005c */
[-C--:B------:R-:W-:Y:S01]  /*10f80*/  FFMA R42, R90, R26.reuse, R43 ;  /* 0x0000001a5a2a7223 */ /* 0x080fe2000000002b */
        /* <DEDUP_REMOVED lines=60> */
[----:B------:R-:W-:Y:S01]  /*11350*/  FFMA R60, R122, R6, R121 ;  /* 0x000000067a3c7223 */ /* 0x000fe20000000079 */
[----:B------:R-:W1:Y:S01]  /*11360*/  LDS.128 R104, [R0.X4+UR5+0x1970] ;  /* 0x0019700500687984 */ /* 0x000e620008004c00 */
[----:B------:R-:W-:Y:S01]  /*11370*/  FFMA R65, R93, R25, R48 ;  /* 0x000000195d417223 */ /* 0x000fe20000000030 */
[C---:B------:R-:W-:Y:S01]  /*11380*/  FFMA R62, R123.reuse, R27, R62 ;  /* 0x0000001b7b3e7223 */ /* 0x040fe2000000003e */
[----:B------:R-:W-:Y:S01]  /*11390*/  FFMA R60, R123, R7, R60 ;  /* 0x000000077b3c7223 */ /* 0x000fe2000000003c */
[C---:B------:R-:W-:Y:S01]  /*113a0*/  FFMA R48, R94.reuse, R70, R73 ;  /* 0x000000465e307223 */ /* 0x040fe20000000049 */
[----:B------:R-:W-:Y:S01]  /*113b0*/  FFMA R93, R93, R5, R92 ;  /* 0x000000055d5d7223 */ /* 0x000fe2000000005c */
[----:B------:R-:W4:Y:S01]  /*113c0*/  LDS.128 R120, [R0.X4+UR5+0x19f0] ;  /* 0x0019f00500787984 */ /* 0x000f220008004c00 */
[----:B------:R-:W-:Y:S01]  /*113d0*/  FFMA R59, R75, R11, R50 ;  /* 0x0000000b4b3b7223 */ /* 0x000fe20000000032 */
[----:B------:R-:W-:Y:S01]  /*113e0*/  FFMA R73, R95, R71, R48 ;  /* 0x000000475f497223 */ /* 0x000fe20000000030 */
[----:B------:R-:W-:Y:S01]  /*113f0*/  FFMA R50, R94, R10, R49 ;  /* 0x0000000a5e327223 */ /* 0x000fe20000000031 */
[C---:B--2---:R-:W-:Y:S01]  /*11400*/  FFMA R144, R96.reuse, R8, R144 ;  /* 0x0000000860907223 */ /* 0x044fe20000000090 */
[----:B------:R-:W-:Y:S01]  /*11410*/  FFMA R142, R96, R68, R142 ;  /* 0x00000044608e7223 */ /* 0x000fe2000000008e */
[----:B------:R-:W-:Y:S01]  /*11420*/  FFMA R72, R94, R6, R93 ;  /* 0x000000065e487223 */ /* 0x000fe2000000005d */
[----:B------:R-:W-:Y:S01]  /*11430*/  FFMA R48, R96, R24, R143 ;  /* 0x0000001860307223 */ /* 0x000fe2000000008f */
[C---:B------:R-:W-:Y:S01]  /*11440*/  FFMA R49, R97.reuse, R9, R144 ;  /* 0x0000000961317223 */ /* 0x040fe20000000090 */
        /* <DEDUP_REMOVED lines=11> */
[----:B---3--:R-:W-:Y:S01]  /*11500*/  FFMA R146, R100, R24, R146 ;  /* 0x0000001864927223 */ /* 0x008fe20000000092 */
[C---:B------:R-:W-:Y:S01]  /*11510*/  FFMA R95, R99.reuse, R11, R50 ;  /* 0x0000000b635f7223 */ /* 0x040fe20000000032 */
[----:B------:R-:W-:Y:S01]  /*11520*/  FFMA R93, R99, R71, R48 ;  /* 0x00000047635d7223 */ /* 0x000fe20000000030 */
[----:B------:R-:W-:Y:S01]  /*11530*/  FFMA R108, R96, R4, R108 ;  /* 0x00000004606c7223 */ /* 0x000fe2000000006c */
[C---:B------:R-:W-:Y:S01]  /*11540*/  FFMA R50, R100.reuse, R8, R147 ;  /* 0x0000000864327223 */ /* 0x040fe20000000093 */
[C---:B------:R-:W-:Y:S01]  /*11550*/  FFMA R48, R100.reuse, R68, R145 ;  /* 0x0000004464307223 */ /* 0x040fe20000000091 */
[----:B------:R-:W-:Y:S01]  /*11560*/  FFMA R65, R101, R25, R146 ;  /* 0x0000001965417223 */ /* 0x000fe20000000092 */
[----:B------:R-:W-:Y:S01]  /*11570*/  FFMA R97, R97, R5, R108 ;  /* 0x0000000561617223 */ /* 0x000fe2000000006c */
[----:B------:R-:W2:Y:S01]  /*11580*/  LDS.128 R144, [R0.X4+UR5+0x2070] ;  /* 0x0020700500907984 */ /* 0x000ea20008004c00 */
[----:B------:R-:W-:Y:S01]  /*11590*/  FFMA R100, R100, R4, R109 ;  /* 0x0000000464647223 */ /* 0x000fe2000000006d */
[C---:B------:R-:W-:Y:S01]  /*115a0*/  FFMA R49, R101.reuse, R9, R50 ;  /* 0x0000000965317223 */ /* 0x040fe20000000032 */
[----:B------:R-:W-:Y:S01]  /*115b0*/  FFMA R92, R98, R6, R97 ;  /* 0x00000006625c7223 */ /* 0x000fe20000000061 */
[C---:B------:R-:W-:Y:S01]  /*115c0*/  FFMA R97, R101.reuse, R69, R48 ;  /* 0x0000004565617223 */ /* 0x040fe20000000030 */
[----:B------:R-:W-:Y:S01]  /*115d0*/  FFMA R101, R101, R5, R100 ;  /* 0x0000000565657223 */ /* 0x000fe20000000064 */
[----:B------:R-:W-:Y:S01]  /*115e0*/  FFMA R50, R102, R10, R49 ;  /* 0x0000000a66327223 */ /* 0x000fe20000000031 */
[----:B-1----:R-:W-:Y:S01]  /*115f0*/  FFMA R148, R104, R68, R148 ;  /* 0x0000004468947223 */ /* 0x002fe20000000094 */
[C---:B------:R-:W-:Y:S01]  /*11600*/  FFMA R48, R102.reuse, R70, R97 ;  /* 0x0000004666307223 */ /* 0x040fe20000000061 */
[C---:B------:R-:W-:Y:S01]  /*11610*/  FFMA R94, R99.reuse, R27, R94 ;  /* 0x0000001b635e7223 */ /* 0x040fe2000000005e */
[----:B------:R-:W-:Y:S01]  /*11620*/  FFMA R92, R99, R7, R92 ;  /* 0x00000007635c7223 */ /* 0x000fe2000000005c */
[----:B------:R-:W-:Y:S01]  /*11630*/  FFMA R96, R102, R6, R101 ;  /* 0x0000000666607223 */ /* 0x000fe20000000065 */
[C---:B------:R-:W-:Y:S01]  /*11640*/  FFMA R99, R103.reuse, R11, R50 ;  /* 0x0000000b67637223 */ /* 0x040fe20000000032 */
[----:B------:R-:W-:Y:S01]  /*11650*/  FFMA R97, R103, R71, R48 ;  /* 0x0000004767617223 */ /* 0x000fe20000000030 */
[C---:B------:R-:W-:Y:S01]  /*11660*/  FFMA R50, R104.reuse, R8, R159 ;  /* 0x0000000868327223 */ /* 0x040fe2000000009f */
[----:B------:R-:W-:Y:S01]  /*11670*/  FFMA R48, R104, R24, R149 ;  /* 0x0000001868307223 */ /* 0x000fe20000000095 */
[C---:B------:R-:W-:Y:S01]  /*11680*/  FFMA R101, R105.reuse, R69, R148 ;  /* 0x0000004569657223 */ /* 0x040fe20000000094 */
[----:B------:R-:W-:Y:S01]  /*11690*/  FFMA R98, R102, R26, R65 ;  /* 0x0000001a66627223 */ /* 0x000fe20000000041 */
[----:B------:R-:W1:Y:S01]  /*116a0*/  LDS.128 R148, [R0.X4+UR5+0x20f0] ;  /* 0x0020f00500947984 */ /* 0x000e620008004c00 */
[C---:B------:R-:W-:Y:S01]  /*116b0*/  FFMA R49, R105.reuse, R9, R50 ;  /* 0x0000000969317223 */ /* 0x040fe20000000032 */
[----:B------:R-:W-:Y:S01]  /*116c0*/  FFMA R65, R105, R25, R48 ;  /* 0x0000001969417223 */ /* 0x000fe20000000030 */
[----:B------:R-:W-:Y:S01]  /*116d0*/  FFMA R48, R106, R70, R101 ;  /* 0x000000466a307223 */ /* 0x000fe20000000065 */
[----:B----4-:R-:W-:Y:S01]  /*116e0*/  FFMA R154, R120, R24, R154 ;  /* 0x00000018789a7223 */ /* 0x010fe2000000009a */
        /* <DEDUP_REMOVED lines=41> */
[----:B------:R-:W-:Y:S01]  /*11980*/  FFMA R121, R121, R5, R120 ;  /* 0x0000000579797223 */ /* 0x000fe20000000078 */
[----:B------:R-:W1:Y:S01]  /*11990*/  LDS.128 R160, [R0.X4+UR5+0x2870] ;  /* 0x0028700500a07984 */ /* 0x000e620008004c00 */
        /* <DEDUP_REMOVED lines=73> */
[----:B------:R-:W3:Y:S01]  /*11e30*/  LDS.128 R160, [R0.X4+UR5+0x3070] ;  /* 0x0030700500a07984 */ /* 0x000ee20008004c00 */
[C---:B------:R-:W-:Y:S01]  /*11e40*/  FFMA R65, R165.reuse, R69, R48 ;  /* 0x00000045a5417223 */ /* 0x040fe20000000030 */
[C---:B------:R-:W-:Y:S01]  /*11e50*/  FFMA R3, R165.reuse, R9, R50 ;  /* 0x00000009a5037223 */ /* 0x040fe20000000032 */
[C---:B------:R-:W-:Y:S01]  /*11e60*/  FFMA R49, R165.reuse, R25, R170 ;  /* 0x00000019a5317223 */ /* 0x040fe200000000aa */
[----:B------:R-:W-:Y:S01]  /*11e70*/  FFMA R165, R165, R5, R164 ;  /* 0x00000005a5a57223 */ /* 0x000fe200000000a4 */
[----:B------:R-:W-:Y:S01]  /*11e80*/  FFMA R48, R166, R70, R65 ;  /* 0x00000046a6307223 */ /* 0x000fe20000000041 */
[----:B--2---:R-:W-:Y:S01]  /*11e90*/  FFMA R116, R152, R68, R116 ;  /* 0x0000004498747223 */ /* 0x004fe20000000074 */
        /* <DEDUP_REMOVED lines=76> */
[----:B------:R-:W1:Y:S01]  /*12360*/  LDS.128 R164, [R0.X4+UR5+0x38e0] ;  /* 0x0038e00500a47984 */ /* 0x000e620008004c00 */
[C---:B------:R-:W-:Y:S01]  /*12370*/  FFMA R132, R152.reuse, R24, R135 ;  /* 0x0000001898847223 */ /* 0x040fe20000000087 */
[C---:B------:R-:W-:Y:S01]  /*12380*/  FFMA R135, R153.reuse, R69, R136 ;  /* 0x0000004599877223 */ /* 0x040fe20000000088 */
[C---:B------:R-:W-:Y:S01]  /*12390*/  FFMA R3, R153.reuse, R9, R134 ;  /* 0x0000000999037223 */ /* 0x040fe20000000086 */
[----:B------:R-:W-:Y:S01]  /*123a0*/  FFMA R152, R152, R4, R137 ;  /* 0x0000000498987223 */ /* 0x000fe20000000089 */
        /* <DEDUP_REMOVED lines=8> */
[----:B------:R-:W-:Y:S01]  /*12430*/  FFMA R135, R155, R11, R142 ;  /* 0x0000000b9b877223 */ /* 0x000fe2000000008e */
[----:B------:R-:W-:Y:S01]  /*12440*/  FFMA R156, R156, R4, R141 ;  /* 0x000000049c9c7223 */ /* 0x000fe2000000008d */
[----:B------:R-:W-:Y:S01]  /*12450*/  FFMA R139, R157, R69, R140 ;  /* 0x000000459d8b7223 */ /* 0x000fe2000000008c */
[----:B------:R-:W-:Y:S01]  /*12460*/  FFMA R153, R153, R5, R152 ;  /* 0x0000000599997223 */ /* 0x000fe20000000098 */
[----:B------:R-:W3:Y:S01]  /*12470*/  LDS.128 R140, [R0.X4+UR5+0x3960] ;  /* 0x00396005008c7984 */ /* 0x000ee20008004c00 */
        /* <DEDUP_REMOVED lines=27> */
[----:B------:R-:W2:Y:S01]  /*12630*/  LDS.128 R152, [R0.X4+UR5+0x39e0] ;  /* 0x0039e00500987984 */ /* 0x000ea20008004c00 */
[C---:B-1----:R-:W-:Y:S01]  /*12640*/  FFMA R206, R164.reuse, R16, R206 ;  /* 0x00000010a4ce7223 */ /* 0x042fe200000000ce */
        /* <DEDUP_REMOVED lines=34> */
[----:B------:R-:W-:Y:S01]  /*12870*/  ISETP.GE.U32.AND P0, PT, R232, R229, PT ;  /* 0x000000e5e800720c */ /* 0x000fe20003f06070 */
[C---:B------:R-:W-:Y:S01]  /*12880*/  FFMA R187, R143.reuse, R19, R164 ;  /* 0x000000138fbb7223 */ /* 0x040fe200000000a4 */
[----:B------:R-:W-:Y:S01]  /*12890*/  SEL R2, R2, RZ, !P1 ;  /* 0x000000ff02027207 */ /* 0x000fe20004800000 */
        /* <DEDUP_REMOVED lines=15> */
[C---:B-1----:R-:W-:Y:S01]  /*12990*/  FFMA R16, R156.reuse, R68, R171 ;  /* 0x000000449c107223 */ /* 0x042fe200000000ab */
[C---:B------:R-:W-:Y:S01]  /*129a0*/  FFMA R28, R156.reuse, R8, R175 ;  /* 0x000000089c1c7223 */ /* 0x040fe200000000af */
        /* <DEDUP_REMOVED lines=10> */
[C---:B---3--:R-:W-:Y:S01]  /*12a50*/  FFMA R28, R160.reuse, R8, R179 ;  /* 0x00000008a01c7223 */ /* 0x048fe200000000b3 */
        /* <DEDUP_REMOVED lines=11> */
[C---:B------:R-:W-:Y:S01]  /*12b10*/  FFMA R46, R162.reuse, R26, R19 ;  /* 0x0000001aa22e7223 */ /* 0x040fe20000000013 */
[----:B------:R-:W-:Y:S01]  /*12b20*/  FFMA R47, R163, R11, R16 ;  /* 0x0000000ba32f7223 */ /* 0x000fe20000000010 */
[-C--:B------:R-:W-:Y:S01]  /*12b30*/  FFMA R44, R162, R6.reuse, R29 ;  /* 0x00000006a22c7223 */ /* 0x080fe2000000001d */
[----:B------:R1:W3:Y:S01]  /*12b40*/  LDS.128 R16, [R0.X4+UR5+0x39f0] ;  /* 0x0039f00500107984 */ /* 0x0002e20008004c00 */
        /* <DEDUP_REMOVED lines=8> */
[----:B------:R-:W-:Y:S01]  /*12bd0*/  ULDC.64 UR10, c[0x0][0x118] ;  /* 0x00004600000a7ab9 */ /* 0x000fe20000000a00 */
[C---:B--2---:R-:W-:Y:S01]  /*12be0*/  FFMA R164, R140.reuse, R4, R191 ;  /* 0x000000048ca47223 */ /* 0x044fe200000000bf */
[C---:B------:R-:W-:Y:S01]  /*12bf0*/  FFMA R166, R140.reuse, R68, R185 ;  /* 0x000000448ca67223 */ /* 0x040fe200000000b9 */
[C---:B------:R-:W-:Y:S01]  /*12c00*/  FFMA R168, R140.reuse, R24, R187 ;  /* 0x000000188ca87223 */ /* 0x040fe200000000bb */
[----:B------:R-:W-:-:S01]  /*12c10*/  FFMA R140, R140, R8, R189 ;  /* 0x000000088c8c7223 */ /* 0x000fc200000000bd */
[----:B-1----:R-:W2:Y:S04]  /*12c20*/  LDL R158, [R1+0x4] ;  /* 0x00000400019e7983 */ /* 0x002ea80000100800 */
[----:B------:R-:W4:Y:S04]  /*12c30*/  LDL R160, [R1+0xc] ;  /* 0x00000c0001a07983 */ /* 0x000f280000100800 */
[----:B------:R-:W5:Y:S04]  /*12c40*/  LDL R183, [R1] ;  /* 0x0000000001b77983 */ /* 0x000f680000100800 */
[----:B---3--:R-:W3:Y:S04]  /*12c50*/  LDL R194, [R1+0x14] ;  /* 0x0000140001c27983 */ /* 0x008ee80000100800 */
[----:B------:R-:W3:Y:S04]  /*12c60*/  LDL R193, [R1+0x8] ;  /* 0x0000080001c17983 */ /* 0x000ee80000100800 */
        /* <DEDUP_REMOVED lines=14> */
[----:B------:R-:W3:Y:S01]  /*12d50*/  LDL R170, [R1+0x48] ;  /* 0x0000480001aa7983 */ /* 0x000ee20000100800 */
[----:B------:R-:W-:Y:S01]  /*12d60*/  IADD3 R152, P1, R242, UR6, RZ ;  /* 0x00000006f2987c10 */ /* 0x000fe2000ff3e0ff */
[----:B------:R-:W-:Y:S01]  /*12d70*/  UIADD3 UR4, UR4, 0x1, URZ ;  /* 0x0000000104047890 */ /* 0x000fe2000fffe03f */
[----:B------:R-:W-:Y:S01]  /*12d80*/  IADD3 R154, P2, R244, UR6, RZ ;  /* 0x00000006f49a7c10 */ /* 0x000fe2000ff5e0ff */
[----:B------:R-:W-:Y:S01]  /*12d90*/  FFMA R4, R16, R4, R169 ;  /* 0x0000000410047223 */ /* 0x000fe200000000a9 */
[----:B------:R-:W-:Y:S01]  /*12da0*/  IADD3.X R153, R241, UR7, RZ, P1, !PT ;  /* 0x00000007f1997c10 */ /* 0x000fe20008ffe4ff */
[----:B------:R-:W-:Y:S01]  /*12db0*/  UISETP.GE.AND UP0, UPT, UR4, 0x2, UPT ;  /* 0x000000020400788c */ /* 0x000fe2000bf06270 */
[----:B------:R-:W-:Y:S01]  /*12dc0*/  IADD3 R28, P1, R246, UR6, RZ ;  /* 0x00000006f61c7c10 */ /* 0x000fe2000ff3e0ff */
[C---:B------:R-:W-:Y:S01]  /*12dd0*/  FFMA R8, R16.reuse, R8, R3 ;  /* 0x0000000810087223 */ /* 0x040fe20000000003 */
[----:B------:R-:W-:Y:S01]  /*12de0*/  IADD3.X R155, R243, UR7, RZ, P2, !PT ;  /* 0x00000007f39b7c10 */ /* 0x000fe200097fe4ff */
[C---:B------:R-:W-:Y:S01]  /*12df0*/  FFMA R68, R16.reuse, R68, R165 ;  /* 0x0000004410447223 */ /* 0x040fe200000000a5 */
[----:B------:R-:W-:Y:S01]  /*12e00*/  IADD3.X R29, R245, UR7, RZ, P1, !PT ;  /* 0x00000007f51d7c10 */ /* 0x000fe20008ffe4ff */
[----:B------:R-:W-:Y:S01]  /*12e10*/  FFMA R16, R16, R24, R167 ;  /* 0x0000001810107223 */ /* 0x000fe200000000a7 */
[----:B------:R-:W-:Y:S01]  /*12e20*/  IADD3 R30, P1, R248, UR6, RZ ;  /* 0x00000006f81e7c10 */ /* 0x000fe2000ff3e0ff */
[----:B------:R-:W-:Y:S01]  /*12e30*/  USEL UR4, UR4, URZ, !UP0 ;  /* 0x0000003f04047287 */ /* 0x000fe2000c000000 */
[----:B------:R-:W-:-:S02]  /*12e40*/  IADD3 R162, P2, R250, UR6, RZ ;  /* 0x00000006faa27c10 */ /* 0x000fc4000ff5e0ff */
[----:B------:R-:W-:Y:S01]  /*12e50*/  IADD3.X R31, R247, UR7, RZ, P1, !PT ;  /* 0x00000007f71f7c10 */ /* 0x000fe20008ffe4ff */
[----:B------:R-:W-:Y:S01]  /*12e60*/  USHF.L.U32 UR5, UR4, 0xe, URZ ;  /* 0x0000000e04057899 */ /* 0x000fe2000800063f */
[----:B------:R-:W-:Y:S02]  /*12e70*/  IADD3 R156, P1, R252, UR6, RZ ;  /* 0x00000006fc9c7c10 */ /* 0x000fe4000ff3e0ff */
[C---:B------:R-:W-:Y:S01]  /*12e80*/  LEA R171, R2.reuse, R240, 0xe ;  /* 0x000000f002ab7211 */ /* 0x040fe200078e70ff */
[----:B------:R-:W-:Y:S06]  /*12e90*/  BAR.SYNC 0x0 ;  /* 0x0000000000007b1d */ /* 0x000fec0000000000 */
[----:B------:R-:W-:Y:S01]  /*12ea0*/  IADD3.X R157, R251, UR7, RZ, P1, !PT ;  /* 0x00000007fb9d7c10 */ /* 0x000fe20008ffe4ff */
[----:B------:R-:W-:Y:S01]  /*12eb0*/  @!PT LDS RZ, [RZ] ;  /* 0x00000000fffff984 */ /* 0x000fe20000000800 */
[----:B------:R-:W-:Y:S01]  /*12ec0*/  @!PT LDS RZ, [RZ] ;  /* 0x00000000fffff984 */ /* 0x000fe20000000800 */
[----:B------:R-:W-:Y:S01]  /*12ed0*/  @!PT LDS RZ, [RZ] ;  /* 0x00000000fffff984 */ /* 0x000fe20000000800 */
[----:B------:R3:W-:Y:S01]  /*12ee0*/  LDGSTS.E.BYPASS.128 [R171], [R152.64], !P0 ;  /* 0x0000000098ab7fae */ /* 0x0007e2000c101c4a */
[C---:B------:R-:W-:Y:S01]  /*12ef0*/  LEA R173, R2.reuse, R239, 0xe ;  /* 0x000000ef02ad7211 */ /* 0x040fe200078e70ff */
[----:B------:R-:W-:Y:S01]  /*12f00*/  UIADD3 UR8, UR5, 0x8000, URZ ;  /* 0x0000800005087890 */ /* 0x000fe2000fffe03f */
[----:B------:R-:W-:-:S02]  /*12f10*/  LEA R175, R2, R238, 0xe ;  /* 0x000000ee02af7211 */ /* 0x000fc400078e70ff */
[C---:B------:R-:W-:Y:S01]  /*12f20*/  LEA R177, R2.reuse, R237, 0xe ;  /* 0x000000ed02b17211 */ /* 0x040fe200078e70ff */
[----:B------:R1:W-:Y:S01]  /*12f30*/  LDGSTS.E.BYPASS.128 [R173], [R154.64], !P0 ;  /* 0x000000009aad7fae */ /* 0x0003e2000c101c4a */
[----:B------:R-:W-:Y:S02]  /*12f40*/  IADD3.X R163, R249, UR7, RZ, P2, !PT ;  /* 0x00000007f9a37c10 */ /* 0x000fe400097fe4ff */
[C---:B------:R-:W-:Y:S01]  /*12f50*/  LEA R179, R2.reuse, R236, 0xe ;  /* 0x000000ec02b37211 */ /* 0x040fe200078e70ff */
[----:B------:R1:W-:Y:S01]  /*12f60*/  LDGSTS.E.BYPASS.128 [R175], [R28.64], !P0 ;  /* 0x000000001caf7fae */ /* 0x0003e2000c101c4a */
[C---:B------:R-:W-:Y:S02]  /*12f70*/  LEA R181, R2.reuse, R235, 0xe ;  /* 0x000000eb02b57211 */ /* 0x040fe400078e70ff */
[----:B------:R-:W-:Y:S01]  /*12f80*/  LEA R185, R2, R233, 0xe ;  /* 0x000000e902b97211 */ /* 0x000fe200078e70ff */
[----:B------:R1:W-:Y:S04]  /*12f90*/  LDGSTS.E.BYPASS.128 [R177], [R30.64], !P0 ;  /* 0x000000001eb17fae */ /* 0x0003e8000c101c4a */
[----:B------:R1:W-:Y:S04]  /*12fa0*/  LDGSTS.E.BYPASS.128 [R179], [R162.64], !P0 ;  /* 0x00000000a2b37fae */ /* 0x0003e8000c101c4a */
[----:B------:R1:W-:Y:S01]  /*12fb0*/  LDGSTS.E.BYPASS.128 [R181], [R156.64], !P0 ;  /* 0x000000009cb57fae */ /* 0x0003e2000c101c4a */
[----:B--2---:R-:W-:-:S02]  /*12fc0*/  IADD3 R158, P1, R158, UR6, RZ ;  /* 0x000000069e9e7c10 */ /* 0x004fc4000ff3e0ff */
[----:B----4-:R-:W-:Y:S02]  /*12fd0*/  IADD3 R160, P2, R160, UR6, RZ ;  /* 0x00000006a0a07c10 */ /* 0x010fe4000ff5e0ff */
[----:B-----5:R-:W-:Y:S02]  /*12fe0*/  IADD3.X R159, R183, UR7, RZ, P1, !PT ;  /* 0x00000007b79f7c10 */ /* 0x020fe40008ffe4ff */
[----:B------:R-:W-:Y:S02]  /*12ff0*/  LEA R183, R2, R234, 0xe ;  /* 0x000000ea02b77211 */ /* 0x000fe400078e70ff */
[----:B---3--:R-:W-:-:S03]  /*13000*/  IADD3 R152, P1, R194, UR6, RZ ;  /* 0x00000006c2987c10 */ /* 0x008fc6000ff3e0ff */
[----:B------:R2:W-:Y:S01]  /*13010*/  LDGSTS.E.BYPASS.128 [R183], [R158.64], !P0 ;  /* 0x000000009eb77fae */ /* 0x0005e2000c101c4a */
[----:B------:R-:W-:Y:S02]  /*13020*/  IADD3.X R161, R193, UR7, RZ, P2, !PT ;  /* 0x00000007c1a17c10 */ /* 0x000fe400097fe4ff */
[----:B-1----:R-:W-:-:S03]  /*13030*/  IADD3 R154, P2, R192, UR6, RZ ;  /* 0x00000006c09a7c10 */ /* 0x002fc6000ff5e0ff */
[----:B------:R1:W-:Y:S01]  /*13040*/  LDGSTS.E.BYPASS.128 [R185], [R160.64], !P0 ;  /* 0x00000000a0b97fae */ /* 0x0003e2000c101c4a */
[----:B------:R-:W-:-:S03]  /*13050*/  IADD3.X R153, R191, UR7, RZ, P1, !PT ;  /* 0x00000007bf997c10 */ /* 0x000fc60008ffe4ff */
[----:B------:R-:W0:Y:S01]  /*13060*/  LDGDEPBAR ;  /* 0x00000000000079af */ /* 0x000e220000000000 */
[----:B------:R-:W-:-:S03]  /*13070*/  IADD3 R156, P1, R190, UR6, RZ ;  /* 0x00000006be9c7c10 */ /* 0x000fc6000ff3e0ff */
[----:B------:R3:W-:Y:S01]  /*13080*/  LDGSTS.E.BYPASS.128 [R171+0x8000], [R152.64], !P0 ;  /* 0x0800000098ab7fae */ /* 0x0007e2000c101c4a */
[----:B------:R-:W-:Y:S02]  /*13090*/  IADD3.X R155, R189, UR7, RZ, P2, !PT ;  /* 0x00000007bd9b7c10 */ /* 0x000fe400097fe4ff */
[----:B------:R-:W-:-:S03]  /*130a0*/  IADD3 R28, P2, R188, UR6, RZ ;  /* 0x00000006bc1c7c10 */ /* 0x000fc6000ff5e0ff */
[----:B------:R4:W-:Y:S01]  /*130b0*/  LDGSTS.E.BYPASS.128 [R173+0x8000], [R154.64], !P0 ;  /* 0x080000009aad7fae */ /* 0x0009e2000c101c4a */
[----:B------:R-:W-:Y:S02]  /*130c0*/  IADD3.X R157, R187, UR7, RZ, P1, !PT ;  /* 0x00000007bb9d7c10 */ /* 0x000fe40008ffe4ff */
[----:B------:R-:W-:-:S03]  /*130d0*/  IADD3 R30, P1, R186, UR6, RZ ;  /* 0x00000006ba1e7c10 */ /* 0x000fc6000ff3e0ff */
[----:B------:R5:W-:Y:S01]  /*130e0*/  LDGSTS.E.BYPASS.128 [R175+0x8000], [R156.64], !P0 ;  /* 0x080000009caf7fae */ /* 0x000be2000c101c4a */
[----:B------:R-:W-:Y:S01]  /*130f0*/  IADD3.X R29, R184, UR7, RZ, P2, !PT ;  /* 0x00000007b81d7c10 */ /* 0x000fe200097fe4ff */
[-C--:B----4-:R-:W-:Y:S01]  /*13100*/  FFMA R155, R141, R9.reuse, R140 ;  /* 0x000000098d9b7223 */ /* 0x090fe2000000008c */
[----:B------:R-:W-:Y:S01]  /*13110*/  FFMA R9, R17, R9, R8 ;  /* 0x0000000911097223 */ /* 0x000fe20000000008 */
[----:B--2---:R-:W-:Y:S02]  /*13120*/  IADD3 R158, P2, R182, UR6, RZ ;  /* 0x00000006b69e7c10 */ /* 0x004fe4000ff5e0ff */
[----:B------:R2:W-:Y:S01]  /*13130*/  LDGSTS.E.BYPASS.128 [R177+0x8000], [R28.64], !P0 ;  /* 0x080000001cb17fae */ /* 0x0005e2000c101c4a */
[-C--:B------:R-:W-:Y:S01]  /*13140*/  FFMA R140, R142, R10.reuse, R155 ;  /* 0x0000000a8e8c7223 */ /* 0x080fe2000000009b */
[----:B------:R-:W-:Y:S01]  /*13150*/  FFMA R10, R18, R10, R9 ;  /* 0x0000000a120a7223 */ /* 0x000fe20000000009 */
[----:B-1----:R-:W-:Y:S01]  /*13160*/  IADD3 R160, P3, R180, UR6, RZ ;  /* 0x00000006b4a07c10 */ /* 0x002fe2000ff7e0ff */
[-C--:B-----5:R-:W-:Y:S01]  /*13170*/  FFMA R157, R141, R69.reuse, R166 ;  /* 0x000000458d9d7223 */ /* 0x0a0fe200000000a6 */
[----:B------:R-:W-:Y:S01]  /*13180*/  FFMA R69, R17, R69, R68 ;  /* 0x0000004511457223 */ /* 0x000fe20000000044 */
[----:B------:R-:W-:-:S02]  /*13190*/  IADD3.X R31, R178, UR7, RZ, P1, !PT ;  /* 0x00000007b21f7c10 */ /* 0x000fc40008ffe4ff */
[-C--:B------:R-:W-:Y:S01]  /*131a0*/  FFMA R0, R142, R70.reuse, R157 ;  /* 0x000000468e007223 */ /* 0x080fe2000000009d */
[----:B------:R-:W-:Y:S01]  /*131b0*/  FFMA R70, R18, R70, R69 ;  /* 0x0000004612467223 */ /* 0x000fe20000000045 */
[----:B---3--:R-:W-:Y:S01]  /*131c0*/  IADD3 R152, P1, R176, UR6, RZ ;  /* 0x00000006b0987c10 */ /* 0x008fe2000ff3e0ff */
[----:B------:R1:W-:Y:S01]  /*131d0*/  LDGSTS.E.BYPASS.128 [R179+0x8000], [R30.64], !P0 ;  /* 0x080000001eb37fae */ /* 0x0003e2000c101c4a */
[C---:B--2---:R-:W-:Y:S01]  /*131e0*/  FFMA R29, R141.reuse, R25, R168 ;  /* 0x000000198d1d7223 */ /* 0x044fe200000000a8 */
[-C--:B------:R-:W-:Y:S01]  /*131f0*/  FFMA R141, R141, R5.reuse, R164 ;  /* 0x000000058d8d7223 */ /* 0x080fe200000000a4 */
[----:B------:R-:W-:Y:S01]  /*13200*/  IADD3.X R159, R174, UR7, RZ, P2, !PT ;  /* 0x00000007ae9f7c10 */ /* 0x000fe200097fe4ff */
[C---:B------:R-:W-:Y:S01]  /*13210*/  FFMA R5, R17.reuse, R5, R4 ;  /* 0x0000000511057223 */ /* 0x040fe20000000004 */
[----:B------:R-:W-:Y:S01]  /*13220*/  FFMA R17, R17, R25, R16 ;  /* 0x0000001911117223 */ /* 0x000fe20000000010 */
[----:B------:R-:W-:Y:S01]  /*13230*/  UIADD3 UR6, UP0, UR6, 0x80, URZ ;  /* 0x0000008006067890 */ /* 0x000fe2000ff1e03f */
[----:B------:R-:W-:Y:S01]  /*13240*/  IADD3.X R161, R172, UR7, RZ, P3, !PT ;  /* 0x00000007aca17c10 */ /* 0x000fe20009ffe4ff */
[----:B------:R2:W-:Y:S01]  /*13250*/  LDGSTS.E.BYPASS.128 [R181+0x8000], [R158.64], !P0 ;  /* 0x080000009eb57fae */ /* 0x0005e2000c101c4a */
[-C--:B------:R-:W-:Y:S01]  /*13260*/  FFMA R28, R142, R6.reuse, R141 ;  /* 0x000000068e1c7223 */ /* 0x080fe2000000008d */
[----:B------:R-:W-:Y:S01]  /*13270*/  FFMA R6, R18, R6, R5 ;  /* 0x0000000612067223 */ /* 0x000fe20000000005 */
[----:B------:R-:W-:Y:S01]  /*13280*/  IADD3.X R153, R170, UR7, RZ, P1, !PT ;  /* 0x00000007aa997c10 */ /* 0x000fe20008ffe4ff */
[----:B------:R2:W-:Y:S01]  /*13290*/  LDGSTS.E.BYPASS.128 [R183+0x8000], [R160.64], !P0 ;  /* 0x08000000a0b77fae */ /* 0x0005e2000c101c4a */
[-C--:B-1----:R-:W-:Y:S01]  /*132a0*/  FFMA R30, R142, R26.reuse, R29 ;  /* 0x0000001a8e1e7223 */ /* 0x082fe2000000001d */
[----:B------:R-:W-:Y:S01]  /*132b0*/  FFMA R26, R18, R26, R17 ;  /* 0x0000001a121a7223 */ /* 0x000fe20000000011 */
[----:B------:R-:W-:Y:S01]  /*132c0*/  UIADD3.X UR7, URZ, UR7, URZ, UP0, !UPT ;  /* 0x000000073f077290 */ /* 0x000fe200087fe43f */
[----:B------:R2:W-:Y:S01]  /*132d0*/  LDGSTS.E.BYPASS.128 [R185+0x8000], [R152.64], !P0 ;  /* 0x0800000098b97fae */ /* 0x0005e2000c101c4a */
[----:B------:R-:W-:Y:S01]  /*132e0*/  ISETP.GE.U32.AND P0, PT, R232, 0x8c, PT ;  /* 0x0000008ce800780c */ /* 0x000fe20003f06070 */
[C---:B------:R-:W-:Y:S01]  /*132f0*/  FFMA R31, R143.reuse, R11, R140 ;  /* 0x0000000b8f1f7223 */ /* 0x040fe2000000008c */
[C---:B------:R-:W-:Y:S01]  /*13300*/  FFMA R30, R143.reuse, R27, R30 ;  /* 0x0000001b8f1e7223 */ /* 0x040fe2000000001e */
[----:B------:R-:W0:Y:S01]  /*13310*/  LDGDEPBAR ;  /* 0x00000000000079af */ /* 0x000e220000000000 */
[C---:B------:R-:W-:Y:S01]  /*13320*/  FFMA R29, R143.reuse, R71, R0 ;  /* 0x000000478f1d7223 */ /* 0x040fe20000000000 */
[----:B------:R-:W-:Y:S01]  /*13330*/  FFMA R28, R143, R7, R28 ;  /* 0x000000078f1c7223 */ /* 0x000fe2000000001c */
[C---:B------:R-:W-:Y:S01]  /*13340*/  FFMA R143, R19.reuse, R11, R10 ;  /* 0x0000000b138f7223 */ /* 0x040fe2000000000a */
[C---:B------:R-:W-:Y:S01]  /*13350*/  FFMA R142, R19.reuse, R27, R26 ;  /* 0x0000001b138e7223 */ /* 0x040fe2000000001a */
[C---:B------:R-:W-:Y:S01]  /*13360*/  FFMA R141, R19.reuse, R71, R70 ;  /* 0x00000047138d7223 */ /* 0x040fe20000000046 */
[----:B------:R-:W-:Y:S01]  /*13370*/  FFMA R140, R19, R7, R6 ;  /* 0x00000007138c7223 */ /* 0x000fe20000000006 */
[----:B------:R-:W-:-:S04]  /*13380*/  DEPBAR.LE SB0, 0x2 ;  /* 0x000080800000791a */ /* 0x000fc80000000000 */
[----:B------:R-:W-:Y:S06]  /*13390*/  BAR.SYNC 0x0 ;  /* 0x0000000000007b1d */ /* 0x000fec0000000000 */
[----:B--2---:R-:W-:Y:S01]  /*133a0*/  @P0 CALL.REL.NOINC `(.L_x_0) ;  /* 0x0000001000000944 */ /* 0x004fe20003c00000 */
[----:B------:R-:W-:Y:S05]  /*133b0*/  BRA `(.L_x_1) ;  /* 0xfffee74000007947 */ /* 0x000fea000383ffff */
.L_x_0:
[----:B------:R-:W2:Y:S01]  /*133c0*/  LDL.LU R154, [R1+0x54] ;  /* 0x00005400019a7983 */ /* 0x000ea20000300800 */
[----:B------:R-:W-:Y:S01]  /*133d0*/  ULDC UR4, c[0x0][0x178] ;  /* 0x00005e0000047ab9 */ /* 0x000fe20000000800 */
[----:B------:R-:W-:-:S04]  /*133e0*/  DEPBAR.LE SB0, 0x0 ;  /* 0x000080000000791a */ /* 0x000fc80000000000 */
[----:B------:R-:W1:Y:S01]  /*133f0*/  S2R R0, SR_TID.X ;  /* 0x0000000000007919 */ /* 0x000e620000002100 */
[----:B------:R-:W-:Y:S01]  /*13400*/  UIMAD UR4, UR4, 0x32, URZ ;  /* 0x00000032040478a4 */ /* 0x000fe2000f8e023f */
[C---:B------:R-:W-:Y:S02]  /*13410*/  LOP3.LUT R4, R231.reuse, 0x10, RZ, 0xfc, !PT ;  /* 0x00000010e7047812 */ /* 0x040fe400078efcff */
[----:B------:R-:W3:Y:S01]  /*13420*/  S2R R229, SR_TID.X ;  /* 0x0000000000e57919 */ /* 0x000ee20000002100 */
[C---:B------:R-:W-:Y:S02]  /*13430*/  LOP3.LUT R5, R231.reuse, 0x14, RZ, 0xfc, !PT ;  /* 0x00000014e7057812 */ /* 0x040fe400078efcff */
[----:B------:R-:W-:Y:S02]  /*13440*/  LOP3.LUT R3, R231, 0xc, RZ, 0xfc, !PT ;  /* 0x0000000ce7037812 */ /* 0x000fe400078efcff */
[----:B-1----:R-:W-:Y:S02]  /*13450*/  SHF.R.U32.HI R7, RZ, 0x5, R0 ;  /* 0x00000005ff077819 */ /* 0x002fe40000011600 */
[----:B------:R-:W-:-:S02]  /*13460*/  SHF.L.U32 R152, R0, 0x2, RZ ;  /* 0x0000000200987819 */ /* 0x000fc400000006ff */
[----:B---3--:R-:W-:Y:S02]  /*13470*/  SHF.L.U32 R229, R229, 0x2, RZ ;  /* 0x00000002e5e57819 */ /* 0x008fe400000006ff */
[----:B------:R-:W-:Y:S02]  /*13480*/  SGXT.U32 R7, R7, 0x2 ;  /* 0x000000020707781a */ /* 0x000fe40000000000 */
[----:B------:R-:W-:Y:S02]  /*13490*/  LOP3.LUT R229, R229, 0x7c, RZ, 0xc0, !PT ;  /* 0x0000007ce5e57812 */ /* 0x000fe400078ec0ff */
[----:B------:R-:W-:-:S03]  /*134a0*/  LOP3.LUT R0, R231, 0x4, RZ, 0xfc, !PT ;  /* 0x00000004e7007812 */ /* 0x000fc600078efcff */
[----:B------:R-:W-:Y:S01]  /*134b0*/  IMAD R2, R7, 0x210, R229 ;  /* 0x0000021007027824 */ /* 0x000fe200078e02e5 */
[----:B------:R-:W-:Y:S06]  /*134c0*/  BAR.SYNC 0x0 ;  /* 0x0000000000007b1d */ /* 0x000fec0000000000 */
[----:B------:R-:W-:Y:S01]  /*134d0*/  SHF.L.U32 R6, R2, 0x2, RZ ;  /* 0x0000000202067819 */ /* 0x000fe200000006ff */
[----:B------:R-:W-:Y:S04]  /*134e0*/  STS.128 [R2.X4], R84 ;  /* 0x0000005402007388 */ /* 0x000fe80000004c00 */
[----:B------:R-:W-:Y:S04]  /*134f0*/  STS.128 [R2.X4+0x210], R32 ;  /* 0x0002102002007388 */ /* 0x000fe80000004c00 */
[----:B------:R-:W-:Y:S04]  /*13500*/  STS.128 [R2.X4+0x420], R12 ;  /* 0x0004200c02007388 */ /* 0x000fe80000004c00 */
[----:B------:R-:W-:Y:S04]  /*13510*/  STS.128 [R2.X4+0x630], R80 ;  /* 0x0006305002007388 */ /* 0x000fe80000004c00 */
[----:B------:R-:W-:Y:S06]  /*13520*/  BAR.SYNC 0x0 ;  /* 0x0000000000007b1d */ /* 0x000fec0000000000 */
[----:B--2---:R-:W-:-:S04]  /*13530*/  LOP3.LUT R152, R154, 0x7c, R152, 0xf8, !PT ;  /* 0x0000007c9a987812 */ /* 0x004fc800078ef898 */
[----:B------:R-:W-:-:S04]  /*13540*/  ISETP.GE.AND P0, PT, R152, 0xac, PT ;  /* 0x000000ac9800780c */ /* 0x000fc80003f06270 */
[----:B------:R-:W-:Y:S02]  /*13550*/  ISETP.LT.AND P6, PT, R0, UR4, !P0 ;  /* 0x0000000400007c0c */ /* 0x000fe4000c7c1270 */
[----:B------:R-:W-:Y:S02]  /*13560*/  LOP3.LUT R0, R231, 0x8, RZ, 0xfc, !PT ;  /* 0x00000008e7007812 */ /* 0x000fe400078efcff */
[----:B------:R-:W-:Y:S02]  /*13570*/  ISETP.LT.AND P3, PT, R4, UR4, !P0 ;  /* 0x0000000404007c0c */ /* 0x000fe4000c761270 */
[----:B------:R-:W-:Y:S01]  /*13580*/  ISETP.LT.AND P5, PT, R0, UR4, !P0 ;  /* 0x0000000400007c0c */ /* 0x000fe2000c7a1270 */
[----:B------:R-:W-:Y:S01]  /*13590*/  IMAD R0, R7, -0x630, R6 ;  /* 0xfffff9d007007824 */ /* 0x000fe200078e0206 */
[----:B------:R-:W-:Y:S02]  /*135a0*/  ISETP.LT.AND P2, PT, R5, UR4, !P0 ;  /* 0x0000000405007c0c */ /* 0x000fe4000c741270 */
[----:B------:R-:W-:Y:S01]  /*135b0*/  ISETP.LT.AND P4, PT, R3, UR4, !P0 ;  /* 0x0000000403007c0c */ /* 0x000fe2000c781270 */
[C---:B------:R-:W-:Y:S01]  /*135c0*/  IMAD R3, R231.reuse, 0xac, R152 ;  /* 0x000000ace7037824 */ /* 0x040fe200078e0298 */
[----:B------:R-:W1:Y:S01]  /*135d0*/  LDS.128 R16, [R0] ;  /* 0x0000000000107984 */ /* 0x000e620000000c00 */
[----:B------:R-:W-:-:S03]  /*135e0*/  ISETP.LT.AND P1, PT, R231, UR4, !P0 ;  /* 0x00000004e7007c0c */ /* 0x000fc6000c721270 */
[----:B------:R-:W2:Y:S04]  /*135f0*/  LDS.128 R12, [R0+0x840] ;  /* 0x00084000000c7984 */ /* 0x000ea80000000c00 */
[----:B------:R-:W3:Y:S04]  /*13600*/  LDS.128 R8, [R0+0x1080] ;  /* 0x0010800000087984 */ /* 0x000ee80000000c00 */
[----:B------:R-:W4:Y:S04]  /*13610*/  LDS.128 R4, [R0+0x18c0] ;  /* 0x0018c00000047984 */ /* 0x000f280000000c00 */
[----:B------:R-:W-:Y:S06]  /*13620*/  BAR.SYNC 0x0 ;  /* 0x0000000000007b1d */ /* 0x000fec0000000000 */
[----:B------:R-:W-:Y:S04]  /*13630*/  STS.128 [R2.X4], R20 ;  /* 0x0000001402007388 */ /* 0x000fe80000004c00 */
[----:B------:R-:W-:Y:S04]  /*13640*/  STS.128 [R2.X4+0x210], R36 ;  /* 0x0002102402007388 */ /* 0x000fe80000004c00 */
[----:B------:R-:W-:Y:S04]  /*13650*/  STS.128 [R2.X4+0x420], R40 ;  /* 0x0004202802007388 */ /* 0x000fe80000004c00 */
[----:B------:R-:W-:Y:S04]  /*13660*/  STS.128 [R2.X4+0x630], R60 ;  /* 0x0006303c02007388 */ /* 0x000fe80000004c00 */
[----:B------:R-:W-:Y:S06]  /*13670*/  BAR.SYNC 0x0 ;  /* 0x0000000000007b1d */ /* 0x000fec0000000000 */
[----:B------:R-:W5:Y:S04]  /*13680*/  LDS.128 R80, [R0] ;  /* 0x0000000000507984 */ /* 0x000f680000000c00 */
[----:B------:R-:W1:Y:S04]  /*13690*/  LDS.128 R68, [R0+0x840] ;  /* 0x0008400000447984 */ /* 0x000e680000000c00 */
[----:B------:R-:W1:Y:S04]  /*136a0*/  LDS.128 R32, [R0+0x1080] ;  /* 0x0010800000207984 */ /* 0x000e680000000c00 */
[----:B------:R-:W1:Y:S04]  /*136b0*/  LDS.128 R24, [R0+0x18c0] ;  /* 0x0018c00000187984 */ /* 0x000e680000000c00 */
[----:B------:R-:W-:Y:S06]  /*136c0*/  BAR.SYNC 0x0 ;  /* 0x0000000000007b1d */ /* 0x000fec0000000000 */
[----:B------:R-:W-:Y:S04]  /*136d0*/  STS.128 [R2.X4], R88 ;  /* 0x0000005802007388 */ /* 0x000fe80000004c00 */
[----:B------:R-:W-:Y:S04]  /*136e0*/  STS.128 [R2.X4+0x210], R52 ;  /* 0x0002103402007388 */ /* 0x000fe80000004c00 */
[----:B------:R-:W-:Y:S04]  /*136f0*/  STS.128 [R2.X4+0x420], R56 ;  /* 0x0004203802007388 */ /* 0x000fe80000004c00 */
[----:B------:R-:W-:Y:S04]  /*13700*/  STS.128 [R2.X4+0x630], R72 ;  /* 0x0006304802007388 */ /* 0x000fe80000004c00 */
[----:B------:R-:W-:Y:S06]  /*13710*/  BAR.SYNC 0x0 ;  /* 0x0000000000007b1d */ /* 0x000fec0000000000 */
[----:B------:R-:W1:Y:S04]  /*13720*/  LDS.128 R60, [R0] ;  /* 0x00000000003c7984 */ /* 0x000e680000000c00 */
        /* <DEDUP_REMOVED lines=34> */
[----:B------:R2:W-:Y:S04]  /*13950*/  STS.128 [R2.X4], R124 ;  /* 0x0000007c02007388 */ /* 0x0005e80000004c00 */
[----:B------:R-:W-:Y:S04]  /*13960*/  STS.128 [R2.X4+0x210], R128 ;  /* 0x0002108002007388 */ /* 0x000fe80000004c00 */
[----:B------:R-:W-:Y:S04]  /*13970*/  STS.128 [R2.X4+0x420], R132 ;  /* 0x0004208402007388 */ /* 0x000fe80000004c00 */
[----:B------:R-:W-:Y:S01]  /*13980*/  STS.128 [R2.X4+0x630], R136 ;  /* 0x0006308802007388 */ /* 0x000fe20000004c00 */
[----:B--2---:R-:W-:-:S03]  /*13990*/  MOV R124, 0x4 ;  /* 0x00000004007c7802 */ /* 0x004fc60000000f00 */
[----:B------:R-:W-:Y:S06]  /*139a0*/  BAR.SYNC 0x0 ;  /* 0x0000000000007b1d */ /* 0x000fec0000000000 */
[C---:B------:R-:W-:Y:S01]  /*139b0*/  IADD3 R129, R3.reuse, 0x2b0, RZ ;  /* 0x000002b003817810 */ /* 0x040fe20007ffe0ff */
[----:B------:R-:W2:Y:S01]  /*139c0*/  LDS.128 R144, [R0] ;  /* 0x0000000000907984 */ /* 0x000ea20000000c00 */
[C---:B------:R-:W-:Y:S01]  /*139d0*/  IADD3 R131, R3.reuse, 0x560, RZ ;  /* 0x0000056003837810 */ /* 0x040fe20007ffe0ff */
[-C--:B------:R-:W-:Y:S01]  /*139e0*/  IMAD.WIDE R126, R3, R124.reuse, c[0x0][0x170] ;  /* 0x00005c00037e7625 */ /* 0x080fe200078e027c */
[----:B------:R-:W-:Y:S01]  /*139f0*/  LOP3.LUT R125, R231, 0x18, RZ, 0xfc, !PT ;  /* 0x00000018e77d7812 */ /* 0x000fe200078efcff */
[----:B------:R-:W1:Y:S04]  /*13a00*/  LDS.128 R116, [R0+0x840] ;  /* 0x0008400000747984 */ /* 0x000e680000000c00 */
[----:B------:R-:W1:Y:S04]  /*13a10*/  LDS.128 R64, [R0+0x1080] ;  /* 0x0010800000407984 */ /* 0x000e680000000c00 */
[----:B------:R-:W2:Y:S04]  /*13a20*/  LDS.128 R48, [R0+0x18c0] ;  /* 0x0018c00000307984 */ /* 0x000ea80000000c00 */
[----:B------:R-:W-:Y:S06]  /*13a30*/  BAR.SYNC 0x0 ;  /* 0x0000000000007b1d */ /* 0x000fec0000000000 */
[----:B------:R3:W-:Y:S04]  /*13a40*/  STS.128 [R2.X4], R76 ;  /* 0x0000004c02007388 */ /* 0x0007e80000004c00 */
[----:B------:R-:W-:Y:S04]  /*13a50*/  STS.128 [R2.X4+0x420], R28 ;  /* 0x0004201c02007388 */ /* 0x000fe80000004c00 */
[----:B------:R-:W-:Y:S04]  /*13a60*/  STS.128 [R2.X4+0x210], R44 ;  /* 0x0002102c02007388 */ /* 0x000fe80000004c00 */
[----:B------:R-:W-:Y:S01]  /*13a70*/  STS.128 [R2.X4+0x630], R140 ;  /* 0x0006308c02007388 */ /* 0x000fe20000004c00 */
[----:B---3--:R-:W-:-:S03]  /*13a80*/  IMAD.WIDE R76, R129, R124, c[0x0][0x170] ;  /* 0x00005c00814c7625 */ /* 0x008fc600078e027c */
[----:B------:R-:W-:Y:S06]  /*13a90*/  BAR.SYNC 0x0 ;  /* 0x0000000000007b1d */ /* 0x000fec0000000000 */
[----:B------:R-:W-:Y:S01]  /*13aa0*/  LOP3.LUT R30, R231, 0x1c, RZ, 0xfc, !PT ;  /* 0x0000001ce71e7812 */ /* 0x000fe200078efcff */
[----:B------:R-:W-:Y:S01]  /*13ab0*/  IMAD.WIDE R28, R131, R124, c[0x0][0x170] ;  /* 0x00005c00831c7625 */ /* 0x000fe200078e027c */
[C---:B------:R-:W-:Y:S01]  /*13ac0*/  IADD3 R31, R3.reuse, 0x810, RZ ;  /* 0x00000810031f7810 */ /* 0x040fe20007ffe0ff */
[----:B-1----:R1:W-:Y:S01]  /*13ad0*/  @P1 STG.E.128 [R126.64], R16 ;  /* 0x000000107e001986 */ /* 0x0023e2000c101d0a */
[----:B------:R-:W-:-:S02]  /*13ae0*/  IADD3 R45, R3, 0xac0, RZ ;  /* 0x00000ac0032d7810 */ /* 0x000fc40007ffe0ff */
[----:B------:R-:W-:Y:S01]  /*13af0*/  LOP3.LUT R2, R231, 0x20, RZ, 0xfc, !PT ;  /* 0x00000020e7027812 */ /* 0x000fe200078efcff */
[----:B------:R3:W-:Y:S01]  /*13b00*/  @P6 STG.E.128 [R76.64], R12 ;  /* 0x0000000c4c006986 */ /* 0x0007e2000c101d0a */
[----:B------:R-:W-:Y:S01]  /*13b10*/  ISETP.LT.AND P6, PT, R30, UR4, !P0 ;  /* 0x000000041e007c0c */ /* 0x000fe2000c7c1270 */
[-C--:B------:R-:W-:Y:S01]  /*13b20*/  IMAD.WIDE R30, R31, R124.reuse, c[0x0][0x170] ;  /* 0x00005c001f1e7625 */ /* 0x080fe200078e027c */
[----:B------:R-:W-:Y:S01]  /*13b30*/  ISETP.LT.AND P1, PT, R125, UR4, !P0 ;  /* 0x000000047d007c0c */ /* 0x000fe2000c721270 */
[----:B------:R2:W-:Y:S01]  /*13b40*/  @P5 STG.E.128 [R28.64], R8 ;  /* 0x000000081c005986 */ /* 0x0005e2000c101d0a */
[----:B------:R-:W-:Y:S02]  /*13b50*/  ISETP.LT.AND P5, PT, R2, UR4, !P0 ;  /* 0x0000000402007c0c */ /* 0x000fe4000c7a1270 */
[C---:B------:R-:W-:Y:S01]  /*13b60*/  LOP3.LUT R2, R231.reuse, 0x24, RZ, 0xfc, !PT ;  /* 0x00000024e7027812 */ /* 0x040fe200078efcff */
[----:B----4-:R4:W-:Y:S03]  /*13b70*/  @P4 STG.E.128 [R30.64], R4 ;  /* 0x000000041e004986 */ /* 0x0109e6000c101d0a */
[----:B------:R-:W-:Y:S01]  /*13b80*/  ISETP.LT.AND P4, PT, R2, UR4, !P0 ;  /* 0x0000000402007c0c */ /* 0x000fe2000c781270 */
[----:B------:R-:W-:Y:S01]  /*13b90*/  LDS.128 R28, [R0+0x1080] ;  /* 0x00108000001c7984 */ /* 0x000fe20000000c00 */
[----:B------:R-:W-:Y:S01]  /*13ba0*/  LOP3.LUT R2, R231, 0x28, RZ, 0xfc, !PT ;  /* 0x00000028e7027812 */ /* 0x000fe200078efcff */
[----:B-1----:R-:W-:Y:S01]  /*13bb0*/  IMAD.WIDE R16, R45, R124, c[0x0][0x170] ;  /* 0x00005c002d107625 */ /* 0x002fe200078e027c */
[----:B------:R-:W-:-:S02]  /*13bc0*/  IADD3 R19, R3, 0xd70, RZ ;  /* 0x00000d7003137810 */ /* 0x000fc40007ffe0ff */
[----:B---3--:R-:W-:Y:S02]  /*13bd0*/  IADD3 R15, R3, 0x1d90, RZ ;  /* 0x00001d90030f7810 */ /* 0x008fe40007ffe0ff */
[----:B-----5:R-:W-:Y:S01]  /*13be0*/  @P3 STG.E.128 [R16.64], R80 ;  /* 0x0000005010003986 */ /* 0x020fe2000c101d0a */
[-C--:B------:R-:W-:Y:S01]  /*13bf0*/  IMAD.WIDE R12, R19, R124.reuse, c[0x0][0x170] ;  /* 0x00005c00130c7625 */ /* 0x080fe200078e027c */
[----:B------:R-:W-:Y:S02]  /*13c00*/  ISETP.LT.AND P3, PT, R2, UR4, !P0 ;  /* 0x0000000402007c0c */ /* 0x000fe4000c761270 */
[----:B--2---:R-:W-:Y:S02]  /*13c10*/  IADD3 R9, R3, 0x1020, RZ ;  /* 0x0000102003097810 */ /* 0x004fe40007ffe0ff */
[----:B------:R-:W-:Y:S01]  /*13c20*/  LOP3.LUT R2, R231, 0x2c, RZ, 0xfc, !PT ;  /* 0x0000002ce7027812 */ /* 0x000fe200078efcff */
[----:B------:R1:W-:Y:S01]  /*13c30*/  @P2 STG.E.128 [R12.64], R68 ;  /* 0x000000440c002986 */ /* 0x0003e2000c101d0a */
[----:B------:R-:W-:Y:S01]  /*13c40*/  IADD3 R11, R3, 0x12d0, RZ ;  /* 0x000012d0030b7810 */ /* 0x000fe20007ffe0ff */
[----:B------:R-:W-:Y:S01]  /*13c50*/  IMAD.WIDE R8, R9, R124, c[0x0][0x170] ;  /* 0x00005c0009087625 */ /* 0x000fe200078e027c */
[----:B------:R-:W-:-:S02]  /*13c60*/  ISETP.LT.AND P2, PT, R2, UR4, !P0 ;  /* 0x0000000402007c0c */ /* 0x000fc4000c741270 */
[----:B------:R-:W-:Y:S01]  /*13c70*/  LOP3.LUT R2, R231, 0x30, RZ, 0xfc, !PT ;  /* 0x00000030e7027812 */ /* 0x000fe200078efcff */
[-C--:B----4-:R-:W-:Y:S01]  /*13c80*/  IMAD.WIDE R4, R11, R124.reuse, c[0x0][0x170] ;  /* 0x00005c000b047625 */ /* 0x090fe200078e027c */
[----:B------:R-:W-:Y:S01]  /*13c90*/  IADD3 R7, R3, 0x1580, RZ ;  /* 0x0000158003077810 */ /* 0x000fe20007ffe0ff */
[----:B------:R2:W-:Y:S01]  /*13ca0*/  @P1 STG.E.128 [R8.64], R32 ;  /* 0x0000002008001986 */ /* 0x0005e2000c101d0a */
[----:B------:R-:W-:Y:S02]  /*13cb0*/  ISETP.LT.AND P1, PT, R2, UR4, !P0 ;  /* 0x0000000402007c0c */ /* 0x000fe4000c721270 */
[----:B------:R-:W-:Y:S01]  /*13cc0*/  LOP3.LUT R2, R231, 0x34, RZ, 0xfc, !PT ;  /* 0x00000034e7027812 */ /* 0x000fe200078efcff */
[-C--:B------:R-:W-:Y:S01]  /*13cd0*/  IMAD.WIDE R6, R7, R124.reuse, c[0x0][0x170] ;  /* 0x00005c0007067625 */ /* 0x080fe200078e027c */
[----:B------:R3:W-:Y:S01]  /*13ce0*/  @P6 STG.E.128 [R4.64], R24 ;  /* 0x0000001804006986 */ /* 0x0007e2000c101d0a */
[----:B------:R-:W-:Y:S02]  /*13cf0*/  IADD3 R11, R3, 0x1830, RZ ;  /* 0x00001830030b7810 */ /* 0x000fe40007ffe0ff */
[----:B------:R-:W-:Y:S01]  /*13d00*/  ISETP.LT.AND P6, PT, R2, UR4, !P0 ;  /* 0x0000000402007c0c */ /* 0x000fe2000c7c1270 */
[----:B------:R4:W-:Y:S01]  /*13d10*/  @P5 STG.E.128 [R6.64], R60 ;  /* 0x0000003c06005986 */ /* 0x0009e2000c101d0a */
[----:B------:R-:W-:Y:S01]  /*13d20*/  LOP3.LUT R2, R231, 0x38, RZ, 0xfc, !PT ;  /* 0x00000038e7027812 */ /* 0x000fe200078efcff */
[----:B------:R-:W-:Y:S01]  /*13d30*/  IMAD.WIDE R10, R11, R124, c[0x0][0x170] ;  /* 0x00005c000b0a7625 */ /* 0x000fe200078e027c */
[----:B-1----:R-:W-:Y:S01]  /*13d40*/  IADD3 R13, R3, 0x1ae0, RZ ;  /* 0x00001ae0030d7810 */ /* 0x002fe20007ffe0ff */
[----:B------:R-:W-:Y:S01]  /*13d50*/  LDS.128 R24, [R0+0x840] ;  /* 0x0008400000187984 */ /* 0x000fe20000000c00 */
[----:B------:R-:W-:-:S02]  /*13d60*/  ISETP.LT.AND P5, PT, R2, UR4, !P0 ;  /* 0x0000000402007c0c */ /* 0x000fc4000c7a1270 */
[----:B------:R-:W-:Y:S01]  /*13d70*/  LOP3.LUT R2, R231, 0x3c, RZ, 0xfc, !PT ;  /* 0x0000003ce7027812 */ /* 0x000fe200078efcff */
[----:B------:R1:W-:Y:S01]  /*13d80*/  @P4 STG.E.128 [R10.64], R40 ;  /* 0x000000280a004986 */ /* 0x0003e2000c101d0a */
[-C--:B--2---:R-:W-:Y:S01]  /*13d90*/  IMAD.WIDE R8, R13, R124.reuse, c[0x0][0x170] ;  /* 0x00005c000d087625 */ /* 0x084fe200078e027c */
[----:B------:R-:W-:Y:S02]  /*13da0*/  IADD3 R13, R3, 0x22f0, RZ ;  /* 0x000022f0030d7810 */ /* 0x000fe40007ffe0ff */
[----:B------:R-:W-:Y:S02]  /*13db0*/  ISETP.LT.AND P4, PT, R2, UR4, !P0 ;  /* 0x0000000402007c0c */ /* 0x000fe4000c781270 */
[----:B------:R-:W-:Y:S01]  /*13dc0*/  LOP3.LUT R2, R231, 0x40, RZ, 0xfc, !PT ;  /* 0x00000040e7027812 */ /* 0x000fe200078efcff */
[----:B---3--:R-:W-:Y:S01]  /*13dd0*/  IMAD.WIDE R4, R15, R124, c[0x0][0x170] ;  /* 0x00005c000f047625 */ /* 0x008fe200078e027c */
[----:B------:R2:W-:Y:S01]  /*13de0*/  @P3 STG.E.128 [R8.64], R36 ;  /* 0x0000002408003986 */ /* 0x0005e2000c101d0a */
[----:B------:R-:W-:-:S02]  /*13df0*/  IADD3 R15, R3, 0x25a0, RZ ;  /* 0x000025a0030f7810 */ /* 0x000fc40007ffe0ff */
[----:B----4-:R-:W-:Y:S01]  /*13e00*/  IADD3 R7, R3, 0x2040, RZ ;  /* 0x0000204003077810 */ /* 0x010fe20007ffe0ff */
[----:B------:R3:W-:Y:S01]  /*13e10*/  @P2 STG.E.128 [R4.64], R20 ;  /* 0x0000001404002986 */ /* 0x0007e2000c101d0a */
[----:B------:R-:W-:Y:S02]  /*13e20*/  ISETP.LT.AND P3, PT, R2, UR4, !P0 ;  /* 0x0000000402007c0c */ /* 0x000fe4000c761270 */
[----:B------:R-:W-:Y:S01]  /*13e30*/  LOP3.LUT R2, R231, 0x44, RZ, 0xfc, !PT ;  /* 0x00000044e7027812 */ /* 0x000fe200078efcff */
[-C--:B------:R-:W-:Y:S01]  /*13e40*/  IMAD.WIDE R6, R7, R124.reuse, c[0x0][0x170] ;  /* 0x00005c0007067625 */ /* 0x080fe200078e027c */
[----:B------:R-:W4:Y:S01]  /*13e50*/  LDS.128 R20, [R0] ;  /* 0x0000000000147984 */ /* 0x000f220000000c00 */
[----:B------:R-:W-:Y:S02]  /*13e60*/  LOP3.LUT R12, R231, 0x58, RZ, 0xfc, !PT ;  /* 0x00000058e70c7812 */ /* 0x000fe400078efcff */
[----:B------:R-:W-:Y:S01]  /*13e70*/  ISETP.LT.AND P2, PT, R2, UR4, !P0 ;  /* 0x0000000402007c0c */ /* 0x000fe2000c741270 */
[----:B-1----:R-:W-:Y:S01]  /*13e80*/  IMAD.WIDE R10, R13, R124, c[0x0][0x170] ;  /* 0x00005c000d0a7625 */ /* 0x002fe200078e027c */
[----:B------:R-:W-:Y:S01]  /*13e90*/  LOP3.LUT R2, R231, 0x48, RZ, 0xfc, !PT ;  /* 0x00000048e7027812 */ /* 0x000fe200078efcff */
[----:B------:R1:W-:Y:S01]  /*13ea0*/  @P1 STG.E.128 [R6.64], R84 ;  /* 0x0000005406001986 */ /* 0x0003e2000c101d0a */
[----:B------:R-:W-:-:S02]  /*13eb0*/  IADD3 R13, R3, 0x2b00, RZ ;  /* 0x00002b00030d7810 */ /* 0x000fc40007ffe0ff */
[----:B------:R-:W-:Y:S01]  /*13ec0*/  ISETP.LT.AND P1, PT, R2, UR4, !P0 ;  /* 0x0000000402007c0c */ /* 0x000fe2000c721270 */
[-C--:B--2---:R-:W-:Y:S01]  /*13ed0*/  IMAD.WIDE R8, R15, R124.reuse, c[0x0][0x170] ;  /* 0x00005c000f087625 */ /* 0x084fe200078e027c */
[----:B------:R-:W-:Y:S01]  /*13ee0*/  LOP3.LUT R2, R231, 0x4c, RZ, 0xfc, !PT ;  /* 0x0000004ce7027812 */ /* 0x000fe200078efcff */
[----:B------:R2:W-:Y:S01]  /*13ef0*/  @P6 STG.E.128 [R10.64], R72 ;  /* 0x000000480a006986 */ /* 0x0005e2000c101d0a */
[----:B---3--:R-:W-:Y:S02]  /*13f00*/  IADD3 R5, R3, 0x2850, RZ ;  /* 0x0000285003057810 */ /* 0x008fe40007ffe0ff */
[----:B------:R-:W-:Y:S01]  /*13f10*/  ISETP.LT.AND P6, PT, R2, UR4, !P0 ;  /* 0x0000000402007c0c */ /* 0x000fe2000c7c1270 */
[----:B------:R3:W-:Y:S01]  /*13f20*/  @P5 STG.E.128 [R8.64], R56 ;  /* 0x0000003808005986 */ /* 0x0007e2000c101d0a */
[----:B------:R-:W-:Y:S01]  /*13f30*/  LOP3.LUT R2, R231, 0x50, RZ, 0xfc, !PT ;  /* 0x00000050e7027812 */ /* 0x000fe200078efcff */
[----:B------:R-:W-:Y:S01]  /*13f40*/  IMAD.WIDE R4, R5, R124, c[0x0][0x170] ;  /* 0x00005c0005047625 */ /* 0x000fe200078e027c */
[----:B------:R-:W-:-:S02]  /*13f50*/  IADD3 R15, R3, 0x2db0, RZ ;  /* 0x00002db0030f7810 */ /* 0x000fc40007ffe0ff */
[----:B------:R-:W-:Y:S02]  /*13f60*/  ISETP.LT.AND P5, PT, R2, UR4, !P0 ;  /* 0x0000000402007c0c */ /* 0x000fe4000c7a1270 */
[----:B------:R-:W-:Y:S01]  /*13f70*/  LOP3.LUT R2, R231, 0x54, RZ, 0xfc, !PT ;  /* 0x00000054e7027812 */ /* 0x000fe200078efcff */
[-C--:B-1----:R-:W-:Y:S01]  /*13f80*/  IMAD.WIDE R6, R13, R124.reuse, c[0x0][0x170] ;  /* 0x00005c000d067625 */ /* 0x082fe200078e027c */
[----:B------:R1:W-:Y:S01]  /*13f90*/  @P4 STG.E.128 [R4.64], R52 ;  /* 0x0000003404004986 */ /* 0x0003e2000c101d0a */
[----:B------:R-:W-:Y:S02]  /*13fa0*/  IADD3 R13, R3, 0x3310, RZ ;  /* 0x00003310030d7810 */ /* 0x000fe40007ffe0ff */
[----:B------:R-:W-:Y:S01]  /*13fb0*/  ISETP.LT.AND P4, PT, R2, UR4, !P0 ;  /* 0x0000000402007c0c */ /* 0x000fe2000c781270 */
[----:B------:R5:W-:Y:S01]  /*13fc0*/  @P3 STG.E.128 [R6.64], R100 ;  /* 0x0000006406003986 */ /* 0x000be2000c101d0a */
[----:B--2---:R-:W-:Y:S01]  /*13fd0*/  IMAD.WIDE R10, R15, R124, c[0x0][0x170] ;  /* 0x00005c000f0a7625 */ /* 0x004fe200078e027c */
[----:B------:R-:W-:-:S02]  /*13fe0*/  LOP3.LUT R2, R231, 0x5c, RZ, 0xfc, !PT ;  /* 0x0000005ce7027812 */ /* 0x000fc400078efcff */
[C---:B------:R-:W-:Y:S02]  /*13ff0*/  IADD3 R15, R3.reuse, 0x35c0, RZ ;  /* 0x000035c0030f7810 */ /* 0x040fe40007ffe0ff */
[----:B---3--:R-:W-:Y:S01]  /*14000*/  IADD3 R9, R3, 0x3060, RZ ;  /* 0x0000306003097810 */ /* 0x008fe20007ffe0ff */
[----:B------:R2:W-:Y:S01]  /*14010*/  @P2 STG.E.128 [R10.64], R96 ;  /* 0x000000600a002986 */ /* 0x0005e2000c101d0a */
[----:B------:R-:W-:Y:S02]  /*14020*/  ISETP.LT.AND P3, PT, R12, UR4, !P0 ;  /* 0x000000040c007c0c */ /* 0x000fe4000c761270 */
[----:B------:R-:W-:Y:S02]  /*14030*/  ISETP.LT.AND P2, PT, R2, UR4, !P0 ;  /* 0x0000000402007c0c */ /* 0x000fe4000c741270 */
[----:B------:R-:W-:Y:S01]  /*14040*/  LOP3.LUT R2, R231, 0x60, RZ, 0xfc, !PT ;  /* 0x00000060e7027812 */ /* 0x000fe200078efcff */
[----:B-1----:R-:W-:Y:S01]  /*14050*/  IMAD.WIDE R4, R9, R124, c[0x0][0x170] ;  /* 0x00005c0009047625 */ /* 0x002fe200078e027c */
[----:B------:R-:W-:-:S02]  /*14060*/  LOP3.LUT R12, R231, 0x64, RZ, 0xfc, !PT ;  /* 0x00000064e70c7812 */ /* 0x000fc400078efcff */
[----:B------:R-:W-:Y:S01]  /*14070*/  IADD3 R17, R3, 0x50a0, RZ ;  /* 0x000050a003117810 */ /* 0x000fe20007ffe0ff */
[-C--:B------:R-:W-:Y:S01]  /*14080*/  IMAD.WIDE R8, R13, R124.reuse, c[0x0][0x170] ;  /* 0x00005c000d087625 */ /* 0x080fe200078e027c */
[----:B------:R-:W-:Y:S01]  /*14090*/  IADD3 R13, R3, 0x3b20, RZ ;  /* 0x00003b20030d7810 */ /* 0x000fe20007ffe0ff */
[----:B------:R1:W-:Y:S01]  /*140a0*/  @P1 STG.E.128 [R4.64], R92 ;  /* 0x0000005c04001986 */ /* 0x0003e2000c101d0a */
[----:B------:R-:W-:Y:S01]  /*140b0*/  ISETP.LT.AND P1, PT, R2, UR4, !P0 ;  /* 0x0000000402007c0c */ /* 0x000fe2000c721270 */
[----:B-----5:R-:W-:Y:S01]  /*140c0*/  IMAD.WIDE R6, R15, R124, c[0x0][0x170] ;  /* 0x00005c000f067625 */ /* 0x020fe200078e027c */
[----:B------:R-:W-:Y:S01]  /*140d0*/  LOP3.LUT R2, R231, 0x68, RZ, 0xfc, !PT ;  /* 0x00000068e7027812 */ /* 0x000fe200078efcff */
[----:B------:R3:W-:Y:S01]  /*140e0*/  @P6 STG.E.128 [R8.64], R88 ;  /* 0x0000005808006986 */ /* 0x0007e2000c101d0a */
[----:B--2---:R-:W-:Y:S02]  /*140f0*/  IADD3 R11, R3, 0x3870, RZ ;  /* 0x00003870030b7810 */ /* 0x004fe40007ffe0ff */
[----:B------:R-:W-:Y:S01]  /*14100*/  LOP3.LUT R10, R231, 0x70, RZ, 0xfc, !PT ;  /* 0x00000070e70a7812 */ /* 0x000fe200078efcff */
[----:B------:R2:W-:Y:S01]  /*14110*/  @P5 STG.E.128 [R6.64], R120 ;  /* 0x0000007806005986 */ /* 0x0005e2000c101d0a */
[----:B------:R-:W-:-:S02]  /*14120*/  ISETP.LT.AND P5, PT, R2, UR4, !P0 ;  /* 0x0000000402007c0c */ /* 0x000fc4000c7a1270 */
[C---:B------:R-:W-:Y:S02]  /*14130*/  LOP3.LUT R2, R231.reuse, 0x6c, RZ, 0xfc, !PT ;  /* 0x0000006ce7027812 */ /* 0x040fe400078efcff */
[----:B------:R-:W-:Y:S02]  /*14140*/  ISETP.LT.AND P6, PT, R12, UR4, !P0 ;  /* 0x000000040c007c0c */ /* 0x000fe4000c7c1270 */
[----:B------:R-:W-:Y:S02]  /*14150*/  LOP3.LUT R12, R231, 0x78, RZ, 0xfc, !PT ;  /* 0x00000078e70c7812 */ /* 0x000fe400078efcff */
[----:B------:R-:W-:Y:S01]  /*14160*/  IADD3 R15, R3, 0x4df0, RZ ;  /* 0x00004df0030f7810 */ /* 0x000fe20007ffe0ff */
[----:B-1----:R-:W-:Y:S01]  /*14170*/  IMAD.WIDE R4, R11, R124, c[0x0][0x170] ;  /* 0x00005c000b047625 */ /* 0x002fe200078e027c */
[C---:B------:R-:W-:Y:S02]  /*14180*/  IADD3 R11, R3.reuse, 0x4080, RZ ;  /* 0x00004080030b7810 */ /* 0x040fe40007ffe0ff */
[----:B---3--:R-:W-:-:S02]  /*14190*/  IADD3 R9, R3, 0x3dd0, RZ ;  /* 0x00003dd003097810 */ /* 0x008fc40007ffe0ff */
[----:B------:R1:W-:Y:S01]  /*141a0*/  @P4 STG.E.128 [R4.64], R112 ;  /* 0x0000007004004986 */ /* 0x0003e2000c101d0a */
[----:B------:R-:W-:Y:S01]  /*141b0*/  ISETP.LT.AND P4, PT, R2, UR4, !P0 ;  /* 0x0000000402007c0c */ /* 0x000fe2000c781270 */
[-C--:B--2---:R-:W-:Y:S01]  /*141c0*/  IMAD.WIDE R6, R13, R124.reuse, c[0x0][0x170] ;  /* 0x00005c000d067625 */ /* 0x084fe200078e027c */
[----:B------:R-:W-:Y:S02]  /*141d0*/  IADD3 R13, R3, 0x4330, RZ ;  /* 0x00004330030d7810 */ /* 0x000fe40007ffe0ff */
[----:B------:R-:W-:Y:S01]  /*141e0*/  LOP3.LUT R2, R231, 0x74, RZ, 0xfc, !PT ;  /* 0x00000074e7027812 */ /* 0x000fe200078efcff */
[-C--:B------:R-:W-:Y:S01]  /*141f0*/  IMAD.WIDE R8, R9, R124.reuse, c[0x0][0x170] ;  /* 0x00005c0009087625 */ /* 0x080fe200078e027c */
[----:B------:R2:W-:Y:S01]  /*14200*/  @P3 STG.E.128 [R6.64], R104 ;  /* 0x0000006806003986 */ /* 0x0005e2000c101d0a */
[----:B------:R-:W-:Y:S02]  /*14210*/  ISETP.LT.AND P3, PT, R10, UR4, !P0 ;  /* 0x000000040a007c0c */ /* 0x000fe4000c761270 */
[----:B------:R-:W-:Y:S01]  /*14220*/  IMAD.WIDE R10, R11, R124, c[0x0][0x170] ;  /* 0x00005c000b0a7625 */ /* 0x000fe200078e027c */
[----:B------:R-:W-:Y:S01]  /*14230*/  LOP3.LUT R231, R231, 0x7c, RZ, 0xfc, !PT ;  /* 0x0000007ce7e77812 */ /* 0x000fe200078efcff */
[----:B------:R3:W-:Y:S01]  /*14240*/  @P2 STG.E.128 [R8.64], R108 ;  /* 0x0000006c08002986 */ /* 0x0007e2000c101d0a */
[----:B------:R-:W-:-:S03]  /*14250*/  ISETP.LT.AND P2, PT, R2, UR4, !P0 ;  /* 0x0000000402007c0c */ /* 0x000fc6000c741270 */
[----:B------:R5:W-:Y:S01]  /*14260*/  @P1 STG.E.128 [R10.64], R144 ;  /* 0x000000900a001986 */ /* 0x000be2000c101d0a */
[----:B-1----:R-:W-:Y:S01]  /*14270*/  IMAD.WIDE R4, R13, R124, c[0x0][0x170] ;  /* 0x00005c000d047625 */ /* 0x002fe200078e027c */
[----:B------:R-:W-:Y:S02]  /*14280*/  ISETP.LT.AND P1, PT, R12, UR4, !P0 ;  /* 0x000000040c007c0c */ /* 0x000fe4000c721270 */
[----:B------:R-:W-:Y:S02]  /*14290*/  ISETP.LT.AND P0, PT, R231, UR4, !P0 ;  /* 0x00000004e7007c0c */ /* 0x000fe4000c701270 */
[C---:B------:R-:W-:Y:S01]  /*142a0*/  IADD3 R13, R3.reuse, 0x4b40, RZ ;  /* 0x00004b40030d7810 */ /* 0x040fe20007ffe0ff */
[----:B------:R1:W-:Y:S01]  /*142b0*/  @P6 STG.E.128 [R4.64], R116 ;  /* 0x0000007404006986 */ /* 0x0003e2000c101d0a */
[C---:B--2---:R-:W-:Y:S02]  /*142c0*/  IADD3 R7, R3.reuse, 0x45e0, RZ ;  /* 0x000045e003077810 */ /* 0x044fe40007ffe0ff */
[----:B---3--:R-:W-:-:S03]  /*142d0*/  IADD3 R9, R3, 0x4890, RZ ;  /* 0x0000489003097810 */ /* 0x008fc60007ffe0ff */
[----:B------:R-:W-:-:S04]  /*142e0*/  IMAD.WIDE R6, R7, R124, c[0x0][0x170] ;  /* 0x00005c0007067625 */ /* 0x000fc800078e027c */
[-C--:B------:R-:W-:Y:S01]  /*142f0*/  IMAD.WIDE R8, R9, R124.reuse, c[0x0][0x170] ;  /* 0x00005c0009087625 */ /* 0x080fe200078e027c */
[----:B------:R1:W-:Y:S03]  /*14300*/  @P5 STG.E.128 [R6.64], R64 ;  /* 0x0000004006005986 */ /* 0x0003e6000c101d0a */
[-C--:B-----5:R-:W-:Y:S01]  /*14310*/  IMAD.WIDE R10, R13, R124.reuse, c[0x0][0x170] ;  /* 0x00005c000d0a7625 */ /* 0x0a0fe200078e027c */
[----:B------:R1:W-:Y:S03]  /*14320*/  @P4 STG.E.128 [R8.64], R48 ;  /* 0x0000003008004986 */ /* 0x0003e6000c101d0a */
[-C--:B------:R-:W-:Y:S01]  /*14330*/  IMAD.WIDE R12, R15, R124.reuse, c[0x0][0x170] ;  /* 0x00005c000f0c7625 */ /* 0x080fe200078e027c */
[----:B----4-:R1:W-:Y:S03]  /*14340*/  @P3 STG.E.128 [R10.64], R20 ;  /* 0x000000140a003986 */ /* 0x0103e6000c101d0a */
[----:B------:R-:W-:Y:S01]  /*14350*/  IMAD.WIDE R14, R17, R124, c[0x0][0x170] ;  /* 0x00005c00110e7625 */ /* 0x000fe200078e027c */
[----:B------:R1:W-:Y:S04]  /*14360*/  @P2 STG.E.128 [R12.64], R24 ;  /* 0x000000180c002986 */ /* 0x0003e8000c101d0a */
[----:B------:R1:W-:Y:S01]  /*14370*/  @P1 STG.E.128 [R14.64], R28 ;  /* 0x0000001c0e001986 */ /* 0x0003e2000c101d0a */
[----:B------:R-:W-:Y:S05]  /*14380*/  @!P0 EXIT ;  /* 0x000000000000894d */ /* 0x000fea0003800000 */
[----:B-1----:R-:W1:Y:S01]  /*14390*/  LDS.128 R4, [R0+0x18c0] ;  /* 0x0018c00000047984 */ /* 0x002e620000000c00 */
[----:B------:R-:W-:-:S05]  /*143a0*/  IADD3 R125, R3, 0x5350, RZ ;  /* 0x00005350037d7810 */ /* 0x000fca0007ffe0ff */
[----:B------:R-:W-:-:S05]  /*143b0*/  IMAD.WIDE R124, R125, R124, c[0x0][0x170] ;  /* 0x00005c007d7c7625 */ /* 0x000fca00078e027c */
[----:B-1----:R-:W-:Y:S01]  /*143c0*/  STG.E.128 [R124.64], R4 ;  /* 0x000000047c007986 */ /* 0x002fe2000c101d0a */
[----:B------:R-:W-:Y:S05]  /*143d0*/  EXIT ;  /* 0x000000000000794d */ /* 0x000fea0003800000 */
.L_x_2:
[----:B------:R-:W-:-:S00]  /*143e0*/  BRA `(.L_x_2) ;  /* 0xfffffff000007947 */ /* 0x000fc0000383ffff */
[----:B------:R-:W-:-:S00]  /*143f0*/  NOP ;  /* 0x0000000000007918 */ /* 0x000fc00000000000 */
        /* <DEDUP_REMOVED lines=8> */
.L_x_3:


//--------------------- .nv.shared.triton_mm      --------------------------
	.section	.nv.shared.triton_mm,"aw",@nobits
	.align	16
